	.target	sm_90a

	.elftype	@"ET_EXEC"


//--------------------- .note.nv.tkinfo           --------------------------
	.section	.note.nv.tkinfo,"",@"SHT_NOTE"
	.sectionflags	@"SHF_NOTE_NV_TKINFO"
	.tkinfo
        /*0018*/ 	.word	0x00000002
        /*0030*/ 	.string	""
        /*0030*/ 	.string	"ptxas"
        /*0030*/ 	.string	"Cuda compilation tools, release 13.0, V13.0.88"
        /*0030*/ 	.string	"Build cuda_13.0.r13.0/compiler.36424714_0"
        /*0030*/ 	.string	"-v  -suppress-debug-info  -lineinfo  -arch sm_90a "



//--------------------- .note.nv.cuinfo           --------------------------
	.section	.note.nv.cuinfo,"",@"SHT_NOTE"
	.sectionflags	@"SHF_NOTE_NV_CUINFO"
        /*0018*/ 	.short	0x0002
        /*001a*/ 	.short	0x005a
        /*001c*/ 	.short	0x0082
	.zero		2


//--------------------- .nv.info                  --------------------------
	.section	.nv.info,"",@"SHT_CUDA_INFO"
	.align	4


	//----- nvinfo : EIATTR_REGCOUNT
	.align		4
        /*0000*/ 	.byte	0x04, 0x2f
        /*0002*/ 	.short	(.L_1 - .L_0)
	.align		4
.L_0:
        /*0004*/ 	.word	index@(matmul_kernel)
        /*0008*/ 	.word	0x00000040


	//----- nvinfo : EIATTR_FRAME_SIZE
	.align		4
.L_1:
        /*000c*/ 	.byte	0x04, 0x11
        /*000e*/ 	.short	(.L_3 - .L_2)
	.align		4
.L_2:
        /*0010*/ 	.word	index@(matmul_kernel)
        /*0014*/ 	.word	0x00000000


	//----- nvinfo : EIATTR_MIN_STACK_SIZE
	.align		4
.L_3:
        /*0018*/ 	.byte	0x04, 0x12
        /*001a*/ 	.short	(.L_5 - .L_4)
	.align		4
.L_4:
        /*001c*/ 	.word	index@(matmul_kernel)
        /*0020*/ 	.word	0x00000000
.L_5:


//--------------------- .nv.compat                --------------------------
	.section	.nv.compat,"",@"SHT_CUDA_COMPAT_INFO"
	.align	4
        /*0000*/ 	.byte	0x02, 0x09, 0x01, 0x00, 0x02, 0x02, 0x01, 0x00, 0x02, 0x05, 0x05, 0x00, 0x03, 0x07, 0x01, 0x01
        /*0010*/ 	.byte	0x02, 0x03, 0x00, 0x00, 0x02, 0x06, 0x01, 0x00, 0x04, 0x0b, 0x08, 0x00, 0x00, 0x00, 0x00, 0x00
        /*0020*/ 	.byte	0x00, 0x00, 0x00, 0x00


//--------------------- .nv.info.matmul_kernel    --------------------------
	.section	.nv.info.matmul_kernel,"",@"SHT_CUDA_INFO"
	.sectionflags	@""
	.align	4


	//----- nvinfo : EIATTR_CUDA_API_VERSION
	.align		4
        /*0000*/ 	.byte	0x04, 0x37
        /*0002*/ 	.short	(.L_7 - .L_6)
.L_6:
        /*0004*/ 	.word	0x00000082


	//----- nvinfo : EIATTR_KPARAM_INFO
	.align		4
.L_7:
        /*0008*/ 	.byte	0x04, 0x17
        /*000a*/ 	.short	(.L_9 - .L_8)
.L_8:
        /*000c*/ 	.word	0x00000000
        /*0010*/ 	.short	0x000d
        /*0012*/ 	.short	0x0048
        /*0014*/ 	.byte	0x00, 0xf4, 0x21, 0x00


	//----- nvinfo : EIATTR_KPARAM_INFO
	.align		4
.L_9:
        /*0018*/ 	.byte	0x04, 0x17
        /*001a*/ 	.short	(.L_11 - .L_10)
.L_10:
        /*001c*/ 	.word	0x00000000
        /*0020*/ 	.short	0x000c
        /*0022*/ 	.short	0x0040
        /*0024*/ 	.byte	0x00, 0xf4, 0x21, 0x00


	//----- nvinfo : EIATTR_KPARAM_INFO
	.align		4
.L_11:
        /*0028*/ 	.byte	0x04, 0x17
        /*002a*/ 	.short	(.L_13 - .L_12)
.L_12:
        /*002c*/ 	.word	0x00000000
        /*0030*/ 	.short	0x000b
        /*0032*/ 	.short	0x0038
        /*0034*/ 	.byte	0x00, 0xf0, 0x11, 0x00


	//----- nvinfo : EIATTR_KPARAM_INFO
	.align		4
.L_13:
        /*0038*/ 	.byte	0x04, 0x17
        /*003a*/ 	.short	(.L_15 - .L_14)
.L_14:
        /*003c*/ 	.word	0x00000000
        /*0040*/ 	.short	0x000a
        /*0042*/ 	.short	0x0034
        /*0044*/ 	.byte	0x00, 0xf0, 0x11, 0x00


	//----- nvinfo : EIATTR_KPARAM_INFO
	.align		4
.L_15:
        /*0048*/ 	.byte	0x04, 0x17
        /*004a*/ 	.short	(.L_17 - .L_16)
.L_16:
        /*004c*/ 	.word	0x00000000
        /*0050*/ 	.short	0x0009
        /*0052*/ 	.short	0x0030
        /*0054*/ 	.byte	0x00, 0xf0, 0x11, 0x00


	//----- nvinfo : EIATTR_KPARAM_INFO
	.align		4
.L_17:
        /*0058*/ 	.byte	0x04, 0x17
        /*005a*/ 	.short	(.L_19 - .L_18)
.L_18:
        /*005c*/ 	.word	0x00000000
        /*0060*/ 	.short	0x0008
        /*0062*/ 	.short	0x002c
        /*0064*/ 	.byte	0x00, 0xf0, 0x11, 0x00


	//----- nvinfo : EIATTR_KPARAM_INFO
	.align		4
.L_19:
        /*0068*/ 	.byte	0x04, 0x17
        /*006a*/ 	.short	(.L_21 - .L_20)
.L_20:
        /*006c*/ 	.word	0x00000000
        /*0070*/ 	.short	0x0007
        /*0072*/ 	.short	0x0028
        /*0074*/ 	.byte	0x00, 0xf0, 0x11, 0x00


	//----- nvinfo : EIATTR_KPARAM_INFO
	.align		4
.L_21:
        /*0078*/ 	.byte	0x04, 0x17
        /*007a*/ 	.short	(.L_23 - .L_22)
.L_22:
        /*007c*/ 	.word	0x00000000
        /*0080*/ 	.short	0x0006
        /*0082*/ 	.short	0x0024
        /*0084*/ 	.byte	0x00, 0xf0, 0x11, 0x00


	//----- nvinfo : EIATTR_KPARAM_INFO
	.align		4
.L_23:
        /*0088*/ 	.byte	0x04, 0x17
        /*008a*/ 	.short	(.L_25 - .L_24)
.L_24:
        /*008c*/ 	.word	0x00000000
        /*0090*/ 	.short	0x0005
        /*0092*/ 	.short	0x0020
        /*0094*/ 	.byte	0x00, 0xf0, 0x11, 0x00


	//----- nvinfo : EIATTR_KPARAM_INFO
	.align		4
.L_25:
        /*0098*/ 	.byte	0x04, 0x17
        /*009a*/ 	.short	(.L_27 - .L_26)
.L_26:
        /*009c*/ 	.word	0x00000000
        /*00a0*/ 	.short	0x0004
        /*00a2*/ 	.short	0x001c
        /*00a4*/ 	.byte	0x00, 0xf0, 0x11, 0x00


	//----- nvinfo : EIATTR_KPARAM_INFO
	.align		4
.L_27:
        /*00a8*/ 	.byte	0x04, 0x17
        /*00aa*/ 	.short	(.L_29 - .L_28)
.L_28:
        /*00ac*/ 	.word	0x00000000
        /*00b0*/ 	.short	0x0003
        /*00b2*/ 	.short	0x0018
        /*00b4*/ 	.byte	0x00, 0xf0, 0x11, 0x00


	//----- nvinfo : EIATTR_KPARAM_INFO
	.align		4
.L_29:
        /*00b8*/ 	.byte	0x04, 0x17
        /*00ba*/ 	.short	(.L_31 - .L_30)
.L_30:
        /*00bc*/ 	.word	0x00000000
        /*00c0*/ 	.short	0x0002
        /*00c2*/ 	.short	0x0010
        /*00c4*/ 	.byte	0x00, 0xf4, 0x21, 0x00


	//----- nvinfo : EIATTR_KPARAM_INFO
	.align		4
.L_31:
        /*00c8*/ 	.byte	0x04, 0x17
        /*00ca*/ 	.short	(.L_33 - .L_32)
.L_32:
        /*00cc*/ 	.word	0x00000000
        /*00d0*/ 	.short	0x0001
        /*00d2*/ 	.short	0x0008
        /*00d4*/ 	.byte	0x00, 0xf4, 0x21, 0x00


	//----- nvinfo : EIATTR_KPARAM_INFO
	.align		4
.L_33:
        /*00d8*/ 	.byte	0x04, 0x17
        /*00da*/ 	.short	(.L_35 - .L_34)
.L_34:
        /*00dc*/ 	.word	0x00000000
        /*00e0*/ 	.short	0x0000
        /*00e2*/ 	.short	0x0000
        /*00e4*/ 	.byte	0x00, 0xf4, 0x21, 0x00


	//----- nvinfo : EIATTR_SPARSE_MMA_MASK
	.align		4
.L_35:
        /*00e8*/ 	.byte	0x03, 0x50
        /*00ea*/ 	.short	0x0000


	//----- nvinfo : EIATTR_MAXREG_COUNT
	.align		4
        /*00ec*/ 	.byte	0x03, 0x1b
        /*00ee*/ 	.short	0x00ff


	//----- nvinfo : EIATTR_NUM_BARRIERS
	.align		4
        /*00f0*/ 	.byte	0x02, 0x4c
        /*00f2*/ 	.byte	0x01
	.zero		1


	//----- nvinfo : EIATTR_MERCURY_ISA_VERSION
	.align		4
        /*00f4*/ 	.byte	0x03, 0x5f
        /*00f6*/ 	.short	0x0101


	//----- nvinfo : EIATTR_EXIT_INSTR_OFFSETS
	.align		4
        /*00f8*/ 	.byte	0x04, 0x1c
        /*00fa*/ 	.short	(.L_37 - .L_36)


	//   ....[0]....
.L_36:
        /*00fc*/ 	.word	0x00001cc0


	//   ....[1]....
        /*0100*/ 	.word	0x00001cf0


	//----- nvinfo : EIATTR_REQNTID
	.align		4
.L_37:
        /*0104*/ 	.byte	0x04, 0x10
        /*0106*/ 	.short	(.L_39 - .L_38)
.L_38:
        /*0108*/ 	.word	0x00000080
        /*010c*/ 	.word	0x00000001
        /*0110*/ 	.word	0x00000001


	//----- nvinfo : EIATTR_CBANK_PARAM_SIZE
	.align		4
.L_39:
        /*0114*/ 	.byte	0x03, 0x19
        /*0116*/ 	.short	0x0050


	//----- nvinfo : EIATTR_PARAM_CBANK
	.align		4
        /*0118*/ 	.byte	0x04, 0x0a
        /*011a*/ 	.short	(.L_41 - .L_40)
	.align		4
.L_40:
        /*011c*/ 	.word	index@(.nv.constant0.matmul_kernel)
        /*0120*/ 	.short	0x0210
        /*0122*/ 	.short	0x0050


	//----- nvinfo : EIATTR_SW_WAR
	.align		4
.L_41:
        /*0124*/ 	.byte	0x04, 0x36
        /*0126*/ 	.short	(.L_43 - .L_42)
.L_42:
        /*0128*/ 	.word	0x00000008
.L_43:


//--------------------- .nv.callgraph             --------------------------
	.section	.nv.callgraph,"",@"SHT_CUDA_CALLGRAPH"
	.align	4
	.sectionentsize	8
	.align		4
        /*0000*/ 	.word	0x00000000
	.align		4
        /*0004*/ 	.word	0xffffffff
	.align		4
        /*0008*/ 	.word	0x00000000
	.align		4
        /*000c*/ 	.word	0xfffffffe
	.align		4
        /*0010*/ 	.word	0x00000000
	.align		4
        /*0014*/ 	.word	0xfffffffd
	.align		4
        /*0018*/ 	.word	0x00000000
	.align		4
        /*001c*/ 	.word	0xfffffffc


//--------------------- .text.matmul_kernel       --------------------------
	.section	.text.matmul_kernel,"ax",@progbits
	.align	128
        .global         matmul_kernel
        .type           matmul_kernel,@function
        .size           matmul_kernel,(.L_x_3 - matmul_kernel)
        .other          matmul_kernel,@"STO_CUDA_ENTRY STV_DEFAULT"
matmul_kernel:
.text.matmul_kernel:
[----:B------:R-:W-:Y:S08]  /*0000*/  LDC R1, c[0x0][0x28] ;  /* 0x00000a00ff017b82 */ /* 0x000ff00000000800 */
[----:B------:R-:W0:Y:S01]  /*0010*/  LDC.64 R14, c[0x0][0x228] ;  /* 0x00008a00ff0e7b82 */ /* 0x000e220000000a00 */
[----:B------:R-:W1:Y:S01]  /*0020*/  S2R R5, SR_CTAID.X ;  /* 0x0000000000057919 */ /* 0x000e620000002500 */
[----:B------:R-:W-:Y:S01]  /*0030*/  UMOV UR4, 0x400 ;  /* 0x0000040000047882 */ /* 0x000fe20000000000 */
[----:B------:R-:W-:Y:S01]  /*0040*/  ULDC.64 UR6, c[0x0][0x208] ;  /* 0x0000820000067ab9 */ /* 0x000fe20000000a00 */
[----:B------:R-:W2:Y:S04]  /*0050*/  S2R R56, SR_TID.X ;  /* 0x0000000000387919 */ /* 0x000ea80000002100 */
[----:B------:R-:W3:Y:S08]  /*0060*/  LDC R12, c[0x0][0x230] ;  /* 0x00008c00ff0c7b82 */ /* 0x000ef00000000800 */
[----:B------:R-:W4:Y:S01]  /*0070*/  S2UR UR5, SR_CgaCtaId ;  /* 0x00000000000579c3 */ /* 0x000f220000008800 */
[----:B0-----:R-:W-:-:S05]  /*0080*/  VIADD R0, R15, 0x1f ;  /* 0x0000001f0f007836 */ /* 0x001fca0000000000 */
[----:B------:R-:W-:Y:S01]  /*0090*/  SHF.R.S32.HI R3, RZ, 0x1f, R0 ;  /* 0x0000001fff037819 */ /* 0x000fe20000011400 */
[----:B---3--:R-:W-:-:S03]  /*00a0*/  VIADD R12, R12, 0x1f ;  /* 0x0000001f0c0c7836 */ /* 0x008fc60000000000 */
[----:B------:R-:W-:Y:S02]  /*00b0*/  LEA.HI R3, R3, R0, RZ, 0x5 ;  /* 0x0000000003037211 */ /* 0x000fe400078f28ff */
[----:B-1----:R-:W-:Y:S02]  /*00c0*/  IABS R8, R5 ;  /* 0x0000000500087213 */ /* 0x002fe40000000000 */
[----:B------:R-:W-:Y:S02]  /*00d0*/  SHF.R.S32.HI R3, RZ, 0x5, R3 ;  /* 0x00000005ff037819 */ /* 0x000fe40000011403 */
[C---:B--2---:R-:W-:Y:S01]  /*00e0*/  LOP3.LUT R55, R56.reuse, 0xf, RZ, 0xc0, !PT ;  /* 0x0000000f38377812 */ /* 0x044fe200078ec0ff */
[----:B----4-:R-:W-:Y:S01]  /*00f0*/  ULEA UR4, UR5, UR4, 0x18 ;  /* 0x0000000405047291 */ /* 0x010fe2000f8ec03f */
[----:B------:R-:W-:Y:S01]  /*0100*/  SHF.R.U32.HI R54, RZ, 0x4, R56 ;  /* 0x00000004ff367819 */ /* 0x000fe20000011638 */
[----:B------:R-:W-:Y:S01]  /*0110*/  IMAD.SHL.U32 R4, R3, 0x8, RZ ;  /* 0x0000000803047824 */ /* 0x000fe200078e00ff */
[----:B------:R-:W-:-:S02]  /*0120*/  LOP3.LUT R53, R56, 0x1f, RZ, 0xc0, !PT ;  /* 0x0000001f38357812 */ /* 0x000fc400078ec0ff */
[----:B------:R-:W-:Y:S02]  /*0130*/  SGXT.U32 R54, R54, 0x3 ;  /* 0x000000033636781a */ /* 0x000fe40000000000 */
[-C--:B------:R-:W-:Y:S02]  /*0140*/  IABS R7, R4.reuse ;  /* 0x0000000400077213 */ /* 0x080fe40000000000 */
[----:B------:R-:W-:Y:S02]  /*0150*/  IABS R10, R4 ;  /* 0x00000004000a7213 */ /* 0x000fe40000000000 */
[----:B------:R-:W0:Y:S08]  /*0160*/  I2F.RP R0, R7 ;  /* 0x0000000700007306 */ /* 0x000e300000209400 */
[----:B0-----:R-:W0:Y:S02]  /*0170*/  MUFU.RCP R0, R0 ;  /* 0x0000000000007308 */ /* 0x001e240000001000 */
[----:B0-----:R-:W-:-:S02]  /*0180*/  VIADD R2, R0, 0xffffffe ;  /* 0x0ffffffe00027836 */ /* 0x001fc40000000000 */
[----:B------:R-:W-:-:S04]  /*0190*/  IMAD.MOV R0, RZ, RZ, -R10 ;  /* 0x000000ffff007224 */ /* 0x000fc800078e0a0a */
[----:B------:R0:W1:Y:S02]  /*01a0*/  F2I.FTZ.U32.TRUNC.NTZ R3, R2 ;  /* 0x0000000200037305 */ /* 0x000064000021f000 */
[----:B0-----:R-:W-:Y:S02]  /*01b0*/  IMAD.MOV.U32 R2, RZ, RZ, RZ ;  /* 0x000000ffff027224 */ /* 0x001fe400078e00ff */
[----:B-1----:R-:W-:-:S04]  /*01c0*/  IMAD.MOV R6, RZ, RZ, -R3 ;  /* 0x000000ffff067224 */ /* 0x002fc800078e0a03 */
[----:B------:R-:W-:Y:S02]  /*01d0*/  IMAD R9, R6, R7, RZ ;  /* 0x0000000706097224 */ /* 0x000fe400078e02ff */
[----:B------:R-:W-:Y:S02]  /*01e0*/  IMAD.MOV.U32 R6, RZ, RZ, R8 ;  /* 0x000000ffff067224 */ /* 0x000fe400078e0008 */
[----:B------:R-:W-:-:S06]  /*01f0*/  IMAD.HI.U32 R3, R3, R9, R2 ;  /* 0x0000000903037227 */ /* 0x000fcc00078e0002 */
[----:B------:R-:W-:-:S04]  /*0200*/  IMAD.HI.U32 R3, R3, R6, RZ ;  /* 0x0000000603037227 */ /* 0x000fc800078e00ff */
[----:B------:R-:W-:-:S05]  /*0210*/  IMAD R0, R3, R0, R6 ;  /* 0x0000000003007224 */ /* 0x000fca00078e0206 */
[----:B------:R-:W-:-:S13]  /*0220*/  ISETP.GT.U32.AND P1, PT, R7, R0, PT ;  /* 0x000000000700720c */ /* 0x000fda0003f24070 */
[----:B------:R-:W-:Y:S02]  /*0230*/  @!P1 IMAD.IADD R0, R0, 0x1, -R7 ;  /* 0x0000000100009824 */ /* 0x000fe400078e0a07 */
[----:B------:R-:W-:Y:S01]  /*0240*/  @!P1 VIADD R3, R3, 0x1 ;  /* 0x0000000103039836 */ /* 0x000fe20000000000 */
[----:B------:R-:W-:Y:S02]  /*0250*/  ISETP.NE.AND P1, PT, R4, RZ, PT ;  /* 0x000000ff0400720c */ /* 0x000fe40003f25270 */
[----:B------:R-:W-:Y:S02]  /*0260*/  ISETP.GE.U32.AND P0, PT, R0, R7, PT ;  /* 0x000000070000720c */ /* 0x000fe40003f06070 */
[----:B------:R-:W-:-:S04]  /*0270*/  LOP3.LUT R0, R5, R4, RZ, 0x3c, !PT ;  /* 0x0000000405007212 */ /* 0x000fc800078e3cff */
[----:B------:R-:W-:Y:S01]  /*0280*/  ISETP.GE.AND P2, PT, R0, RZ, PT ;  /* 0x000000ff0000720c */ /* 0x000fe20003f46270 */
[----:B------:R-:W-:-:S06]  /*0290*/  VIADD R0, R14, 0xf ;  /* 0x0000000f0e007836 */ /* 0x000fcc0000000000 */
[----:B------:R-:W-:-:S04]  /*02a0*/  @P0 VIADD R3, R3, 0x1 ;  /* 0x0000000103030836 */ /* 0x000fc80000000000 */
[----:B------:R-:W-:Y:S01]  /*02b0*/  IMAD.MOV.U32 R2, RZ, RZ, R3 ;  /* 0x000000ffff027224 */ /* 0x000fe200078e0003 */
[----:B------:R-:W-:-:S03]  /*02c0*/  SHF.R.S32.HI R3, RZ, 0x1f, R0 ;  /* 0x0000001fff037819 */ /* 0x000fc60000011400 */
[----:B------:R-:W-:Y:S01]  /*02d0*/  @!P2 IMAD.MOV R2, RZ, RZ, -R2 ;  /* 0x000000ffff02a224 */ /* 0x000fe200078e0a02 */
[----:B------:R-:W-:Y:S02]  /*02e0*/  @!P1 LOP3.LUT R2, RZ, R4, RZ, 0x33, !PT ;  /* 0x00000004ff029212 */ /* 0x000fe400078e33ff */
[----:B------:R-:W-:-:S03]  /*02f0*/  LEA.HI R3, R3, R0, RZ, 0x4 ;  /* 0x0000000003037211 */ /* 0x000fc600078f20ff */
[----:B------:R-:W-:Y:S02]  /*0300*/  IMAD.SHL.U32 R6, R2, 0x8, RZ ;  /* 0x0000000802067824 */ /* 0x000fe400078e00ff */
[----:B------:R-:W-:-:S03]  /*0310*/  IMAD.MOV R2, RZ, RZ, -R2 ;  /* 0x000000ffff027224 */ /* 0x000fc600078e0a02 */
[----:B------:R-:W-:Y:S01]  /*0320*/  LEA.HI.SX32 R3, R3, -R6, 0x1c ;  /* 0x8000000603037211 */ /* 0x000fe200078fe2ff */
[----:B------:R-:W-:-:S03]  /*0330*/  IMAD R4, R4, R2, R5 ;  /* 0x0000000204047224 */ /* 0x000fc600078e0205 */
[----:B------:R-:W-:Y:S02]  /*0340*/  VIMNMX R11, R3, 0x8, PT ;  /* 0x00000008030b7848 */ /* 0x000fe40003fe0100 */
[----:B------:R-:W-:Y:S02]  /*0350*/  IABS R9, R4 ;  /* 0x0000000400097213 */ /* 0x000fe40000000000 */
[----:B------:R-:W-:-:S04]  /*0360*/  IABS R7, R11 ;  /* 0x0000000b00077213 */ /* 0x000fc80000000000 */
[----:B------:R-:W0:Y:S08]  /*0370*/  I2F.RP R0, R7 ;  /* 0x0000000700007306 */ /* 0x000e300000209400 */
[----:B0-----:R-:W0:Y:S02]  /*0380*/  MUFU.RCP R0, R0 ;  /* 0x0000000000007308 */ /* 0x001e240000001000 */
[----:B0-----:R-:W-:-:S06]  /*0390*/  VIADD R3, R0, 0xffffffe ;  /* 0x0ffffffe00037836 */ /* 0x001fcc0000000000 */
[----:B------:R-:W0:Y:S02]  /*03a0*/  F2I.FTZ.U32.TRUNC.NTZ R3, R3 ;  /* 0x0000000300037305 */ /* 0x000e24000021f000 */
[----:B0-----:R-:W-:-:S04]  /*03b0*/  IMAD.MOV R8, RZ, RZ, -R3 ;  /* 0x000000ffff087224 */ /* 0x001fc800078e0a03 */
[----:B------:R-:W-:Y:S01]  /*03c0*/  IMAD.MOV.U32 R2, RZ, RZ, R8 ;  /* 0x000000ffff027224 */ /* 0x000fe200078e0008 */
[----:B------:R-:W-:-:S03]  /*03d0*/  IABS R8, R11 ;  /* 0x0000000b00087213 */ /* 0x000fc60000000000 */
[----:B------:R-:W-:Y:S02]  /*03e0*/  IMAD R5, R2, R7, RZ ;  /* 0x0000000702057224 */ /* 0x000fe400078e02ff */
[----:B------:R-:W-:Y:S02]  /*03f0*/  IMAD.MOV.U32 R2, RZ, RZ, RZ ;  /* 0x000000ffff027224 */ /* 0x000fe400078e00ff */
[----:B------:R-:W-:Y:S02]  /*0400*/  IMAD.MOV R0, RZ, RZ, -R8 ;  /* 0x000000ffff007224 */ /* 0x000fe400078e0a08 */
        /* <DEDUP_REMOVED lines=9> */
[----:B------:R-:W-:-:S07]  /*04a0*/  ISETP.GE.AND P2, PT, R0, RZ, PT ;  /* 0x000000ff0000720c */ /* 0x000fce0003f46270 */
[----:B------:R-:W-:Y:S01]  /*04b0*/  @P0 VIADD R2, R2, 0x1 ;  /* 0x0000000102020836 */ /* 0x000fe20000000000 */
[----:B------:R-:W-:-:S05]  /*04c0*/  ISETP.GT.AND P0, PT, R12, 0x1f, PT ;  /* 0x0000001f0c00780c */ /* 0x000fca0003f04270 */
[----:B------:R-:W-:Y:S01]  /*04d0*/  @!P2 IMAD.MOV R2, RZ, RZ, -R2 ;  /* 0x000000ffff02a224 */ /* 0x000fe200078e0a02 */
[----:B------:R-:W-:-:S05]  /*04e0*/  @!P1 LOP3.LUT R2, RZ, R11, RZ, 0x33, !PT ;  /* 0x0000000bff029212 */ /* 0x000fca00078e33ff */
[----:B------:R-:W-:Y:S02]  /*04f0*/  IMAD.MOV R0, RZ, RZ, -R2 ;  /* 0x000000ffff007224 */ /* 0x000fe400078e0a02 */
[C---:B------:R-:W-:Y:S01]  /*0500*/  @!P0 IMAD.SHL.U32 R52, R56.reuse, 0x20, RZ ;  /* 0x0000002038348824 */ /* 0x040fe200078e00ff */
[----:B------:R-:W-:Y:S01]  /*0510*/  @!P0 PRMT R13, RZ, 0x7610, R13 ;  /* 0x00007610ff0d8816 */ /* 0x000fe2000000000d */
[----:B------:R-:W-:Y:S02]  /*0520*/  IMAD R0, R11, R0, R4 ;  /* 0x000000000b007224 */ /* 0x000fe400078e0204 */
[----:B------:R-:W-:Y:S01]  /*0530*/  @!P0 IMAD.SHL.U32 R51, R56, 0x2, RZ ;  /* 0x0000000238338824 */ /* 0x000fe200078e00ff */
[----:B------:R-:W-:Y:S01]  /*0540*/  @!P0 PRMT R13, R13, 0x5410, RZ ;  /* 0x000054100d0d8816 */ /* 0x000fe200000000ff */
[----:B------:R-:W-:Y:S01]  /*0550*/  IMAD.IADD R0, R6, 0x1, R0 ;  /* 0x0000000106007824 */ /* 0x000fe200078e0200 */
[----:B------:R-:W-:Y:S01]  /*0560*/  @!P0 LOP3.LUT R50, R52, 0x60, RZ, 0xc0, !PT ;  /* 0x0000006034328812 */ /* 0x000fe200078ec0ff */
[----:B------:R-:W-:-:S02]  /*0570*/  IMAD.SHL.U32 R49, R2, 0x20, RZ ;  /* 0x0000002002317824 */ /* 0x000fc400078e00ff */
[----:B------:R-:W-:Y:S01]  /*0580*/  IMAD R55, R0, 0x10, R55 ;  /* 0x0000001000377824 */ /* 0x000fe200078e0237 */
[----:B------:R-:W-:-:S04]  /*0590*/  @!P0 PRMT R0, RZ, 0x7610, R0 ;  /* 0x00007610ff008816 */ /* 0x000fc80000000000 */
[----:B------:R-:W-:Y:S01]  /*05a0*/  @!P0 PRMT R0, R0, 0x5410, RZ ;  /* 0x0000541000008816 */ /* 0x000fe200000000ff */
[----:B------:R-:W-:Y:S06]  /*05b0*/  @!P0 BRA `(.L_x_0) ;  /* 0x0000001000d88947 */ /* 0x000fec0003800000 */
[----:B------:R-:W-:Y:S01]  /*05c0*/  IABS R0, R14 ;  /* 0x0000000e00007213 */ /* 0x000fe20000000000 */
[C---:B------:R-:W-:Y:S01]  /*05d0*/  IMAD.SHL.U32 R52, R56.reuse, 0x20, RZ ;  /* 0x0000002038347824 */ /* 0x040fe200078e00ff */
[----:B------:R-:W-:Y:S01]  /*05e0*/  IABS R3, R15 ;  /* 0x0000000f00037213 */ /* 0x000fe20000000000 */
[C---:B------:R-:W-:Y:S01]  /*05f0*/  IMAD.SHL.U32 R51, R56.reuse, 0x2, RZ ;  /* 0x0000000238337824 */ /* 0x040fe200078e00ff */
[----:B------:R-:W0:Y:S01]  /*0600*/  I2F.RP R4, R0 ;  /* 0x0000000000047306 */ /* 0x000e220000209400 */
[----:B------:R-:W-:Y:S01]  /*0610*/  LOP3.LUT R6, R56, 0x60, RZ, 0xc0, !PT ;  /* 0x0000006038067812 */ /* 0x000fe200078ec0ff */
[----:B------:R-:W-:Y:S01]  /*0620*/  ULDC.64 UR8, c[0x0][0x210] ;  /* 0x0000840000087ab9 */ /* 0x000fe20000000a00 */
[----:B------:R-:W-:Y:S01]  /*0630*/  IABS R13, R55 ;  /* 0x00000037000d7213 */ /* 0x000fe20000000000 */
[----:B------:R-:W-:Y:S01]  /*0640*/  ULDC UR5, c[0x0][0x234] ;  /* 0x00008d0000057ab9 */ /* 0x000fe20000000800 */
[----:B------:R-:W-:Y:S02]  /*0650*/  LEA.HI R5, R6, R49, RZ, 0x1b ;  /* 0x0000003106057211 */ /* 0x000fe400078fd8ff */
[----:B------:R-:W-:Y:S01]  /*0660*/  ISETP.GE.AND P5, PT, R55, RZ, PT ;  /* 0x000000ff3700720c */ /* 0x000fe20003fa6270 */
[----:B------:R-:W1:Y:S01]  /*0670*/  I2F.RP R2, R3 ;  /* 0x0000000300027306 */ /* 0x000e620000209400 */
[C---:B------:R-:W-:Y:S01]  /*0680*/  ISETP.GE.AND P1, PT, R5.reuse, RZ, PT ;  /* 0x000000ff0500720c */ /* 0x040fe20003f26270 */
[C---:B------:R-:W-:Y:S01]  /*0690*/  VIADD R21, R5.reuse, 0x18 ;  /* 0x0000001805157836 */ /* 0x040fe20000000000 */
[----:B------:R-:W-:Y:S01]  /*06a0*/  LOP3.LUT R50, R52, 0x60, RZ, 0xc0, !PT ;  /* 0x0000006034327812 */ /* 0x000fe200078ec0ff */
[----:B------:R-:W-:-:S02]  /*06b0*/  VIADD R25, R5, 0x14 ;  /* 0x0000001405197836 */ /* 0x000fc40000000000 */
[C---:B------:R-:W-:Y:S01]  /*06c0*/  VIADD R26, R5.reuse, 0x10 ;  /* 0x00000010051a7836 */ /* 0x040fe20000000000 */
[----:B------:R-:W-:Y:S01]  /*06d0*/  IABS R18, R21 ;  /* 0x0000001500127213 */ /* 0x000fe20000000000 */
[----:B0-----:R-:W0:Y:S01]  /*06e0*/  MUFU.RCP R4, R4 ;  /* 0x0000000400047308 */ /* 0x001e220000001000 */
[C---:B------:R-:W-:Y:S02]  /*06f0*/  VIADD R27, R5.reuse, 0xc ;  /* 0x0000000c051b7836 */ /* 0x040fe40000000000 */
[C---:B------:R-:W-:Y:S02]  /*0700*/  VIADD R28, R5.reuse, 0x8 ;  /* 0x00000008051c7836 */ /* 0x040fe40000000000 */
[----:B------:R-:W-:Y:S01]  /*0710*/  VIADD R23, R5, 0x4 ;  /* 0x0000000405177836 */ /* 0x000fe20000000000 */
[----:B------:R-:W-:Y:S02]  /*0720*/  IABS R20, R27 ;  /* 0x0000001b00147213 */ /* 0x000fe40000000000 */
[----:B-1----:R-:W1:Y:S01]  /*0730*/  MUFU.RCP R2, R2 ;  /* 0x0000000200027308 */ /* 0x002e620000001000 */
[----:B------:R-:W-:-:S02]  /*0740*/  IABS R22, R28 ;  /* 0x0000001c00167213 */ /* 0x000fc40000000000 */
[----:B------:R-:W-:Y:S01]  /*0750*/  IABS R24, R23 ;  /* 0x0000001700187213 */ /* 0x000fe20000000000 */
[----:B0-----:R-:W-:Y:S02]  /*0760*/  VIADD R10, R4, 0xffffffe ;  /* 0x0ffffffe040a7836 */ /* 0x001fe40000000000 */
[----:B------:R-:W-:Y:S01]  /*0770*/  VIADD R4, R5, 0x1c ;  /* 0x0000001c05047836 */ /* 0x000fe20000000000 */
[----:B------:R-:W-:Y:S01]  /*0780*/  IABS R5, R5 ;  /* 0x0000000500057213 */ /* 0x000fe20000000000 */
[----:B------:R0:W2:Y:S03]  /*0790*/  F2I.FTZ.U32.TRUNC.NTZ R11, R10 ;  /* 0x0000000a000b7305 */ /* 0x0000a6000021f000 */
[----:B------:R-:W-:Y:S01]  /*07a0*/  IABS R16, R4 ;  /* 0x0000000400107213 */ /* 0x000fe20000000000 */
[----:B-1----:R-:W-:-:S04]  /*07b0*/  VIADD R8, R2, 0xffffffe ;  /* 0x0ffffffe02087836 */ /* 0x002fc80000000000 */
[----:B------:R1:W3:Y:S01]  /*07c0*/  F2I.FTZ.U32.TRUNC.NTZ R9, R8 ;  /* 0x0000000800097305 */ /* 0x0002e2000021f000 */
[----:B0-----:R-:W-:Y:S02]  /*07d0*/  IMAD.MOV.U32 R10, RZ, RZ, RZ ;  /* 0x000000ffff0a7224 */ /* 0x001fe400078e00ff */
[----:B--2---:R-:W-:Y:S02]  /*07e0*/  IMAD.MOV R7, RZ, RZ, -R11 ;  /* 0x000000ffff077224 */ /* 0x004fe400078e0a0b */
[----:B-1----:R-:W-:Y:S02]  /*07f0*/  IMAD.MOV.U32 R8, RZ, RZ, RZ ;  /* 0x000000ffff087224 */ /* 0x002fe400078e00ff */
[----:B------:R-:W-:Y:S02]  /*0800*/  IMAD R7, R7, R0, RZ ;  /* 0x0000000007077224 */ /* 0x000fe400078e02ff */
[----:B---3--:R-:W-:Y:S02]  /*0810*/  IMAD.MOV R2, RZ, RZ, -R9 ;  /* 0x000000ffff027224 */ /* 0x008fe400078e0a09 */
[----:B------:R-:W-:-:S04]  /*0820*/  IMAD.HI.U32 R10, R11, R7, R10 ;  /* 0x000000070b0a7227 */ /* 0x000fc800078e000a */
[----:B------:R-:W-:Y:S02]  /*0830*/  IMAD R7, R2, R3, RZ ;  /* 0x0000000302077224 */ /* 0x000fe400078e02ff */
[----:B------:R-:W-:-:S04]  /*0840*/  IMAD.HI.U32 R10, R10, R13, RZ ;  /* 0x0000000d0a0a7227 */ /* 0x000fc800078e00ff */
[----:B------:R-:W-:Y:S01]  /*0850*/  IMAD.HI.U32 R7, R9, R7, R8 ;  /* 0x0000000709077227 */ /* 0x000fe200078e0008 */
[----:B------:R-:W-:-:S03]  /*0860*/  SHF.R.S32.HI R9, RZ, 0x1f, R12 ;  /* 0x0000001fff097819 */ /* 0x000fc6000001140c */
[----:B------:R-:W-:Y:S02]  /*0870*/  IMAD.MOV R11, RZ, RZ, -R10 ;  /* 0x000000ffff0b7224 */ /* 0x000fe400078e0a0a */
[----:B------:R-:W-:-:S04]  /*0880*/  IMAD.HI.U32 R2, R7, R16, RZ ;  /* 0x0000001007027227 */ /* 0x000fc800078e00ff */
[C---:B------:R-:W-:Y:S02]  /*0890*/  IMAD R13, R0.reuse, R11, R13 ;  /* 0x0000000b000d7224 */ /* 0x040fe400078e020d */
[----:B------:R-:W-:Y:S01]  /*08a0*/  IMAD.MOV R10, RZ, RZ, -R2 ;  /* 0x000000ffff0a7224 */ /* 0x000fe200078e0a02 */
[----:B------:R-:W-:Y:S01]  /*08b0*/  LEA.HI R2, R9, R12, RZ, 0x5 ;  /* 0x0000000c09027211 */ /* 0x000fe200078f28ff */
[----:B------:R-:W-:Y:S01]  /*08c0*/  IMAD.HI.U32 R8, R7, R18, RZ ;  /* 0x0000001207087227 */ /* 0x000fe200078e00ff */
[----:B------:R-:W-:Y:S02]  /*08d0*/  IABS R9, R25 ;  /* 0x0000001900097213 */ /* 0x000fe40000000000 */
[----:B------:R-:W-:Y:S01]  /*08e0*/  ISETP.GT.U32.AND P0, PT, R0, R13, PT ;  /* 0x0000000d0000720c */ /* 0x000fe20003f04070 */
[----:B------:R-:W-:Y:S01]  /*08f0*/  IMAD.MOV R8, RZ, RZ, -R8 ;  /* 0x000000ffff087224 */ /* 0x000fe200078e0a08 */
[----:B------:R-:W-:Y:S01]  /*0900*/  IABS R12, R26 ;  /* 0x0000001a000c7213 */ /* 0x000fe20000000000 */
[----:B------:R-:W-:Y:S01]  /*0910*/  IMAD R16, R3, R10, R16 ;  /* 0x0000000a03107224 */ /* 0x000fe200078e0210 */
[----:B------:R-:W-:Y:S01]  /*0920*/  SHF.R.S32.HI R2, RZ, 0x5, R2 ;  /* 0x00000005ff027819 */ /* 0x000fe20000011402 */
[----:B------:R-:W-:-:S02]  /*0930*/  IMAD.MOV.U32 R10, RZ, RZ, R9 ;  /* 0x000000ffff0a7224 */ /* 0x000fc400078e0009 */
[C---:B------:R-:W-:Y:S01]  /*0940*/  IMAD R18, R3.reuse, R8, R18 ;  /* 0x0000000803127224 */ /* 0x040fe200078e0212 */
[----:B------:R-:W-:Y:S01]  /*0950*/  ISETP.GT.U32.AND P2, PT, R3, R16, PT ;  /* 0x000000100300720c */ /* 0x000fe20003f44070 */
[----:B------:R-:W-:-:S04]  /*0960*/  IMAD.HI.U32 R8, R7, R10, RZ ;  /* 0x0000000a07087227 */ /* 0x000fc800078e00ff */
[----:B------:R-:W-:Y:S02]  /*0970*/  IMAD.MOV R8, RZ, RZ, -R8 ;  /* 0x000000ffff087224 */ /* 0x000fe400078e0a08 */
[----:B------:R-:W-:Y:S01]  /*0980*/  @!P0 IMAD.IADD R13, R13, 0x1, -R0 ;  /* 0x000000010d0d8824 */ /* 0x000fe200078e0a00 */
[----:B------:R-:W-:Y:S01]  /*0990*/  ISETP.GT.U32.AND P0, PT, R3, R18, PT ;  /* 0x000000120300720c */ /* 0x000fe20003f04070 */
[----:B------:R-:W-:-:S03]  /*09a0*/  IMAD.HI.U32 R9, R7, R12, RZ ;  /* 0x0000000c07097227 */ /* 0x000fc600078e00ff */
[----:B------:R-:W-:Y:S01]  /*09b0*/  ISETP.GT.U32.AND P4, PT, R0, R13, PT ;  /* 0x0000000d0000720c */ /* 0x000fe20003f84070 */
[----:B------:R-:W-:Y:S02]  /*09c0*/  IMAD R8, R3, R8, R10 ;  /* 0x0000000803087224 */ /* 0x000fe400078e020a */
[----:B------:R-:W-:-:S03]  /*09d0*/  IMAD.HI.U32 R10, R7, R20, RZ ;  /* 0x00000014070a7227 */ /* 0x000fc600078e00ff */
[C---:B------:R-:W-:Y:S01]  /*09e0*/  ISETP.GT.U32.AND P3, PT, R3.reuse, R8, PT ;  /* 0x000000080300720c */ /* 0x040fe20003f64070 */
[----:B------:R-:W-:Y:S02]  /*09f0*/  IMAD.MOV R17, RZ, RZ, -R9 ;  /* 0x000000ffff117224 */ /* 0x000fe400078e0a09 */
[----:B------:R-:W-:Y:S02]  /*0a00*/  IMAD.MOV R19, RZ, RZ, -R10 ;  /* 0x000000ffff137224 */ /* 0x000fe400078e0a0a */
[C---:B------:R-:W-:Y:S02]  /*0a10*/  IMAD R10, R3.reuse, R17, R12 ;  /* 0x00000011030a7224 */ /* 0x040fe400078e020c */
[----:B------:R-:W-:Y:S02]  /*0a20*/  IMAD R12, R3, R19, R20 ;  /* 0x00000013030c7224 */ /* 0x000fe400078e0214 */
[----:B------:R-:W-:Y:S01]  /*0a30*/  @!P4 IMAD.IADD R13, R13, 0x1, -R0 ;  /* 0x000000010d0dc824 */ /* 0x000fe200078e0a00 */
[----:B------:R-:W-:Y:S01]  /*0a40*/  ISETP.GT.U32.AND P4, PT, R3, R10, PT ;  /* 0x0000000a0300720c */ /* 0x000fe20003f84070 */
[----:B------:R-:W-:Y:S01]  /*0a50*/  IMAD.HI.U32 R9, R7, R22, RZ ;  /* 0x0000001607097227 */ /* 0x000fe200078e00ff */
[----:B------:R-:W-:-:S03]  /*0a60*/  ISETP.GT.U32.AND P6, PT, R3, R12, PT ;  /* 0x0000000c0300720c */ /* 0x000fc60003fc4070 */
[----:B------:R-:W-:-:S04]  /*0a70*/  IMAD.HI.U32 R11, R7, R24, RZ ;  /* 0x00000018070b7227 */ /* 0x000fc800078e00ff */
[----:B------:R-:W-:Y:S02]  /*0a80*/  IMAD.MOV R9, RZ, RZ, -R9 ;  /* 0x000000ffff097224 */ /* 0x000fe400078e0a09 */
[----:B------:R-:W-:Y:S02]  /*0a90*/  IMAD.MOV R11, RZ, RZ, -R11 ;  /* 0x000000ffff0b7224 */ /* 0x000fe400078e0a0b */
[--C-:B------:R-:W-:Y:S02]  /*0aa0*/  @!P2 IMAD.IADD R16, R16, 0x1, -R3.reuse ;  /* 0x000000011010a824 */ /* 0x100fe400078e0a03 */
[--C-:B------:R-:W-:Y:S01]  /*0ab0*/  @!P0 IMAD.IADD R18, R18, 0x1, -R3.reuse ;  /* 0x0000000112128824 */ /* 0x100fe200078e0a03 */
[----:B------:R-:W-:Y:S01]  /*0ac0*/  ISETP.NE.AND P0, PT, R14, RZ, PT ;  /* 0x000000ff0e00720c */ /* 0x000fe20003f05270 */
[C---:B------:R-:W-:Y:S02]  /*0ad0*/  IMAD R20, R3.reuse, R9, R22 ;  /* 0x0000000903147224 */ /* 0x040fe400078e0216 */
[----:B------:R-:W-:Y:S01]  /*0ae0*/  @!P3 IMAD.IADD R8, R8, 0x1, -R3 ;  /* 0x000000010808b824 */ /* 0x000fe200078e0a03 */
[C---:B------:R-:W-:Y:S01]  /*0af0*/  ISETP.GT.U32.AND P3, PT, R3.reuse, R16, PT ;  /* 0x000000100300720c */ /* 0x040fe20003f64070 */
[C---:B------:R-:W-:Y:S01]  /*0b00*/  IMAD R22, R3.reuse, R11, R24 ;  /* 0x0000000b03167224 */ /* 0x040fe200078e0218 */
[----:B------:R-:W-:Y:S01]  /*0b10*/  ISETP.GT.U32.AND P2, PT, R3, R20, PT ;  /* 0x000000140300720c */ /* 0x000fe20003f44070 */
[----:B------:R-:W-:-:S02]  /*0b20*/  IMAD.MOV.U32 R24, RZ, RZ, R5 ;  /* 0x000000ffff187224 */ /* 0x000fc400078e0005 */
[--C-:B------:R-:W-:Y:S01]  /*0b30*/  @!P6 IMAD.IADD R12, R12, 0x1, -R3.reuse ;  /* 0x000000010c0ce824 */ /* 0x100fe200078e0a03 */
[C---:B------:R-:W-:Y:S01]  /*0b40*/  ISETP.GT.U32.AND P6, PT, R3.reuse, R8, PT ;  /* 0x000000080300720c */ /* 0x040fe20003fc4070 */
[----:B------:R-:W-:Y:S01]  /*0b50*/  @!P4 IMAD.IADD R10, R10, 0x1, -R3 ;  /* 0x000000010a0ac824 */ /* 0x000fe200078e0a03 */
[----:B------:R-:W-:Y:S01]  /*0b60*/  ISETP.GT.U32.AND P4, PT, R3, R18, PT ;  /* 0x000000120300720c */ /* 0x000fe20003f84070 */
[----:B------:R-:W-:-:S04]  /*0b70*/  IMAD.HI.U32 R7, R7, R24, RZ ;  /* 0x0000001807077227 */ /* 0x000fc800078e00ff */
[----:B------:R-:W-:Y:S02]  /*0b80*/  IMAD.MOV.U32 R0, RZ, RZ, R13 ;  /* 0x000000ffff007224 */ /* 0x000fe400078e000d */
[----:B------:R-:W-:Y:S02]  /*0b90*/  IMAD.MOV R7, RZ, RZ, -R7 ;  /* 0x000000ffff077224 */ /* 0x000fe400078e0a07 */
[----:B------:R-:W-:Y:S01]  /*0ba0*/  @!P5 IMAD.MOV R0, RZ, RZ, -R0 ;  /* 0x000000ffff00d224 */ /* 0x000fe200078e0a00 */
[----:B------:R-:W-:Y:S01]  /*0bb0*/  @!P0 LOP3.LUT R0, RZ, R14, RZ, 0x33, !PT ;  /* 0x0000000eff008212 */ /* 0x000fe200078e33ff */
[C---:B------:R-:W-:Y:S01]  /*0bc0*/  IMAD R14, R3.reuse, R7, R24 ;  /* 0x00000007030e7224 */ /* 0x040fe200078e0218 */
[C---:B------:R-:W-:Y:S01]  /*0bd0*/  ISETP.GT.U32.AND P5, PT, R3.reuse, R10, PT ;  /* 0x0000000a0300720c */ /* 0x040fe20003fa4070 */
[--C-:B------:R-:W-:Y:S01]  /*0be0*/  @!P3 IMAD.IADD R16, R16, 0x1, -R3.reuse ;  /* 0x000000011010b824 */ /* 0x100fe200078e0a03 */
[C---:B------:R-:W-:Y:S01]  /*0bf0*/  ISETP.GT.U32.AND P3, PT, R3.reuse, R22, PT ;  /* 0x000000160300720c */ /* 0x040fe20003f64070 */
[--C-:B------:R-:W-:Y:S01]  /*0c00*/  @!P6 IMAD.IADD R8, R8, 0x1, -R3.reuse ;  /* 0x000000010808e824 */ /* 0x100fe200078e0a03 */
[C---:B------:R-:W-:Y:S01]  /*0c10*/  ISETP.GT.U32.AND P6, PT, R3.reuse, R14, PT ;  /* 0x0000000e0300720c */ /* 0x040fe20003fc4070 */
[--C-:B------:R-:W-:Y:S01]  /*0c20*/  @!P4 IMAD.IADD R18, R18, 0x1, -R3.reuse ;  /* 0x000000011212c824 */ /* 0x100fe200078e0a03 */
[----:B------:R-:W-:Y:S01]  /*0c30*/  ISETP.GE.AND P4, PT, R4, RZ, PT ;  /* 0x000000ff0400720c */ /* 0x000fe20003f86270 */
[----:B------:R-:W-:Y:S01]  /*0c40*/  IMAD.SHL.U32 R5, R56, 0x8, RZ ;  /* 0x0000000838057824 */ /* 0x000fe200078e00ff */
[----:B------:R-:W-:Y:S01]  /*0c50*/  SHF.R.S32.HI R4, RZ, 0x2, R56 ;  /* 0x00000002ff047819 */ /* 0x000fe20000011438 */
[--C-:B------:R-:W-:Y:S01]  /*0c60*/  @!P2 IMAD.IADD R20, R20, 0x1, -R3.reuse ;  /* 0x000000011414a824 */ /* 0x100fe200078e0a03 */
[----:B------:R-:W-:Y:S01]  /*0c70*/  ISETP.GT.U32.AND P2, PT, R3, R12, PT ;  /* 0x0000000c0300720c */ /* 0x000fe20003f44070 */
[----:B------:R-:W-:Y:S01]  /*0c80*/  IMAD.SHL.U32 R7, R56, 0x40, RZ ;  /* 0x0000004038077824 */ /* 0x000fe200078e00ff */
[----:B------:R-:W-:Y:S01]  /*0c90*/  LOP3.LUT R5, R5, 0x30, RZ, 0xc0, !PT ;  /* 0x0000003005057812 */ /* 0x000fe200078ec0ff */
[--C-:B------:R-:W-:Y:S01]  /*0ca0*/  @!P5 IMAD.IADD R10, R10, 0x1, -R3.reuse ;  /* 0x000000010a0ad824 */ /* 0x100fe200078e0a03 */
[----:B------:R-:W-:Y:S01]  /*0cb0*/  ISETP.GT.U32.AND P0, PT, R3, R20, PT ;  /* 0x000000140300720c */ /* 0x000fe20003f04070 */
[----:B------:R-:W-:Y:S01]  /*0cc0*/  @!P3 IMAD.IADD R22, R22, 0x1, -R3 ;  /* 0x000000011616b824 */ /* 0x000fe200078e0a03 */
[----:B------:R-:W-:Y:S01]  /*0cd0*/  SGXT R4, R4, 0x1 ;  /* 0x000000010404781a */ /* 0x000fe20000000200 */
[----:B------:R-:W-:Y:S01]  /*0ce0*/  IMAD R24, R6, 0x10, R5 ;  /* 0x0000001006187824 */ /* 0x000fe200078e0205 */
[----:B------:R-:W-:Y:S01]  /*0cf0*/  ISETP.GE.AND P5, PT, R21, RZ, PT ;  /* 0x000000ff1500720c */ /* 0x000fe20003fa6270 */
[--C-:B------:R-:W-:Y:S01]  /*0d00*/  @!P6 IMAD.IADD R14, R14, 0x1, -R3.reuse ;  /* 0x000000010e0ee824 */ /* 0x100fe200078e0a03 */
[----:B------:R-:W-:Y:S01]  /*0d10*/  LOP3.LUT R5, R4, 0x90, RZ, 0xc0, !PT ;  /* 0x0000009004057812 */ /* 0x000fe200078ec0ff */
[----:B------:R-:W-:Y:S01]  /*0d20*/  @!P4 IMAD.MOV R16, RZ, RZ, -R16 ;  /* 0x000000ffff10c224 */ /* 0x000fe200078e0a10 */
[----:B------:R-:W-:Y:S01]  /*0d30*/  ISETP.GT.U32.AND P4, PT, R3, R22, PT ;  /* 0x000000160300720c */ /* 0x000fe20003f84070 */
[--C-:B------:R-:W-:Y:S01]  /*0d40*/  @!P2 IMAD.IADD R12, R12, 0x1, -R3.reuse ;  /* 0x000000010c0ca824 */ /* 0x100fe200078e0a03 */
[----:B------:R-:W-:Y:S01]  /*0d50*/  LOP3.LUT R6, R5, 0x60, R52, 0xf8, !PT ;  /* 0x0000006005067812 */ /* 0x000fe200078ef834 */
[----:B------:R-:W-:Y:S01]  /*0d60*/  IMAD.SHL.U32 R4, R56, 0x10, RZ ;  /* 0x0000001038047824 */ /* 0x000fe200078e00ff */
[----:B------:R-:W-:Y:S01]  /*0d70*/  ISETP.GT.U32.AND P6, PT, R3, R14, PT ;  /* 0x0000000e0300720c */ /* 0x000fe20003fc4070 */
[----:B------:R-:W0:Y:S01]  /*0d80*/  LDC R5, c[0x0][0x240] ;  /* 0x00009000ff057b82 */ /* 0x000e220000000800 */
[----:B------:R-:W-:Y:S01]  /*0d90*/  ISETP.GE.AND P2, PT, R25, RZ, PT ;  /* 0x000000ff1900720c */ /* 0x000fe20003f46270 */
[--C-:B------:R-:W-:Y:S01]  /*0da0*/  @!P0 IMAD.IADD R20, R20, 0x1, -R3.reuse ;  /* 0x0000000114148824 */ /* 0x100fe200078e0a03 */
[----:B------:R-:W-:Y:S01]  /*0db0*/  ISETP.GE.AND P0, PT, R26, RZ, PT ;  /* 0x000000ff1a00720c */ /* 0x000fe20003f06270 */
[----:B------:R-:W-:Y:S01]  /*0dc0*/  @!P5 IMAD.MOV R18, RZ, RZ, -R18 ;  /* 0x000000ffff12d224 */ /* 0x000fe200078e0a12 */
[----:B------:R-:W-:Y:S01]  /*0dd0*/  ISETP.GE.AND P3, PT, R27, RZ, PT ;  /* 0x000000ff1b00720c */ /* 0x000fe20003f66270 */
[----:B------:R-:W-:Y:S01]  /*0de0*/  IMAD R58, R0, UR5, RZ ;  /* 0x00000005003a7c24 */ /* 0x000fe2000f8e02ff */
[----:B------:R-:W-:Y:S01]  /*0df0*/  ISETP.GE.AND P5, PT, R28, RZ, PT ;  /* 0x000000ff1c00720c */ /* 0x000fe20003fa6270 */
[----:B------:R-:W1:Y:S01]  /*0e00*/  LDC.64 R26, c[0x0][0x218] ;  /* 0x00008600ff1a7b82 */ /* 0x000e620000000a00 */
[----:B------:R-:W-:Y:S01]  /*0e10*/  @!P4 IMAD.IADD R22, R22, 0x1, -R3 ;  /* 0x000000011616c824 */ /* 0x000fe200078e0a03 */
[----:B------:R-:W-:Y:S01]  /*0e20*/  ISETP.GE.AND P4, PT, R23, RZ, PT ;  /* 0x000000ff1700720c */ /* 0x000fe20003f86270 */
[----:B------:R-:W-:Y:S01]  /*0e30*/  IMAD.WIDE R58, R58, 0x2, RZ ;  /* 0x000000023a3a7825 */ /* 0x000fe200078e02ff */
[----:B------:R-:W-:Y:S01]  /*0e40*/  LOP3.LUT R4, R4, 0x100, RZ, 0xc0, !PT ;  /* 0x0000010004047812 */ /* 0x000fe200078ec0ff */
[----:B------:R-:W-:Y:S01]  /*0e50*/  ULDC UR5, c[0x0][0x230] ;  /* 0x00008c0000057ab9 */ /* 0x000fe20000000800 */
[----:B------:R-:W-:Y:S01]  /*0e60*/  LOP3.LUT R47, R6, 0x10, R51, 0x78, !PT ;  /* 0x00000010062f7812 */ /* 0x000fe200078e7833 */
[----:B------:R-:W-:Y:S01]  /*0e70*/  @!P6 IMAD.IADD R14, R14, 0x1, -R3 ;  /* 0x000000010e0ee824 */ /* 0x000fe200078e0a03 */
[----:B------:R-:W-:Y:S01]  /*0e80*/  ISETP.NE.AND P6, PT, R15, RZ, PT ;  /* 0x000000ff0f00720c */ /* 0x000fe20003fc5270 */
[----:B------:R-:W-:Y:S01]  /*0e90*/  @!P2 IMAD.MOV R8, RZ, RZ, -R8 ;  /* 0x000000ffff08a224 */ /* 0x000fe200078e0a08 */
[----:B------:R-:W-:Y:S01]  /*0ea0*/  LOP3.LUT R15, RZ, R15, RZ, 0x33, !PT ;  /* 0x0000000fff0f7212 */ /* 0x000fe200078e33ff */
[----:B------:R-:W2:Y:S01]  /*0eb0*/  LDC R3, c[0x0][0x238] ;  /* 0x00008e00ff037b82 */ /* 0x000ea20000000800 */
[----:B------:R-:W-:Y:S01]  /*0ec0*/  @!P3 IMAD.MOV R12, RZ, RZ, -R12 ;  /* 0x000000ffff0cb224 */ /* 0x000fe200078e0a0c */
[----:B------:R-:W-:Y:S01]  /*0ed0*/  IADD3 R47, R47, UR4, R4 ;  /* 0x000000042f2f7c10 */ /* 0x000fe2000fffe004 */
[----:B------:R-:W-:Y:S01]  /*0ee0*/  @!P0 IMAD.MOV R10, RZ, RZ, -R10 ;  /* 0x000000ffff0a8224 */ /* 0x000fe200078e0a0a */
[C---:B------:R-:W-:Y:S01]  /*0ef0*/  SEL R8, R15.reuse, R8, !P6 ;  /* 0x000000080f087207 */ /* 0x040fe20007000000 */
[----:B------:R-:W-:Y:S01]  /*0f00*/  @!P4 IMAD.MOV R22, RZ, RZ, -R22 ;  /* 0x000000ffff16c224 */ /* 0x000fe200078e0a16 */
[C---:B------:R-:W-:Y:S01]  /*0f10*/  SEL R16, R15.reuse, R16, !P6 ;  /* 0x000000100f107207 */ /* 0x040fe20007000000 */
[----:B------:R-:W-:Y:S01]  /*0f20*/  @!P5 IMAD.MOV R20, RZ, RZ, -R20 ;  /* 0x000000ffff14d224 */ /* 0x000fe200078e0a14 */
[C---:B------:R-:W-:Y:S01]  /*0f30*/  SEL R12, R15.reuse, R12, !P6 ;  /* 0x0000000c0f0c7207 */ /* 0x040fe20007000000 */
[-C--:B0-----:R-:W-:Y:S01]  /*0f40*/  IMAD R8, R8, R5.reuse, RZ ;  /* 0x0000000508087224 */ /* 0x081fe200078e02ff */
[C---:B------:R-:W-:Y:S01]  /*0f50*/  SEL R22, R15.reuse, R22, !P6 ;  /* 0x000000160f167207 */ /* 0x040fe20007000000 */
[----:B------:R-:W-:Y:S01]  /*0f60*/  @!P1 IMAD.MOV R14, RZ, RZ, -R14 ;  /* 0x000000ffff0e9224 */ /* 0x000fe200078e0a0e */
[C---:B------:R-:W-:Y:S01]  /*0f70*/  SEL R18, R15.reuse, R18, !P6 ;  /* 0x000000120f127207 */ /* 0x040fe20007000000 */
[-C--:B------:R-:W-:Y:S01]  /*0f80*/  IMAD R16, R16, R5.reuse, RZ ;  /* 0x0000000510107224 */ /* 0x080fe200078e02ff */
[----:B-1----:R-:W-:Y:S01]  /*0f90*/  LEA R40, P4, R8, R26, 0x1 ;  /* 0x0000001a08287211 */ /* 0x002fe200078808ff */
[-C--:B------:R-:W-:Y:S01]  /*0fa0*/  IMAD R57, R22, R5.reuse, RZ ;  /* 0x0000000516397224 */ /* 0x080fe200078e02ff */
[C---:B------:R-:W-:Y:S01]  /*0fb0*/  SEL R10, R15.reuse, R10, !P6 ;  /* 0x0000000a0f0a7207 */ /* 0x040fe20007000000 */
[-C--:B------:R-:W-:Y:S01]  /*0fc0*/  IMAD R12, R12, R5.reuse, RZ ;  /* 0x000000050c0c7224 */ /* 0x080fe200078e02ff */
[C---:B------:R-:W-:Y:S01]  /*0fd0*/  SEL R20, R15.reuse, R20, !P6 ;  /* 0x000000140f147207 */ /* 0x040fe20007000000 */
[-C--:B------:R-:W-:Y:S01]  /*0fe0*/  IMAD R43, R18, R5.reuse, RZ ;  /* 0x00000005122b7224 */ /* 0x080fe200078e02ff */
[----:B------:R-:W-:Y:S01]  /*0ff0*/  SEL R14, R15, R14, !P6 ;  /* 0x0000000e0f0e7207 */ /* 0x000fe20007000000 */
[-C--:B------:R-:W-:Y:S01]  /*1000*/  IMAD R10, R10, R5.reuse, RZ ;  /* 0x000000050a0a7224 */ /* 0x080fe200078e02ff */
[----:B------:R-:W-:Y:S01]  /*1010*/  LEA R44, P6, R16, R26, 0x1 ;  /* 0x0000001a102c7211 */ /* 0x000fe200078c08ff */
[----:B------:R-:W-:Y:S01]  /*1020*/  IMAD R20, R20, R5, RZ ;  /* 0x0000000514147224 */ /* 0x000fe200078e02ff */
[----:B------:R-:W-:Y:S01]  /*1030*/  LEA.HI.X.SX32 R41, R8, R27, 0x1, P4 ;  /* 0x0000001b08297211 */ /* 0x000fe200020f0eff */
[----:B------:R-:W-:Y:S01]  /*1040*/  IMAD R14, R14, R5, RZ ;  /* 0x000000050e0e7224 */ /* 0x000fe200078e02ff */
[----:B------:R-:W-:-:S02]  /*1050*/  LOP3.LUT R8, R54, 0x18, RZ, 0xfc, !PT ;  /* 0x0000001836087812 */ /* 0x000fc400078efcff */
[----:B------:R-:W-:Y:S02]  /*1060*/  LOP3.LUT R4, R54, 0x8, RZ, 0xfc, !PT ;  /* 0x0000000836047812 */ /* 0x000fe400078efcff */
[----:B------:R-:W-:Y:S01]  /*1070*/  LEA.HI.X.SX32 R45, R16, R27, 0x1, P6 ;  /* 0x0000001b102d7211 */ /* 0x000fe200030f0eff */
[-C--:B--2---:R-:W-:Y:S01]  /*1080*/  IMAD R8, R8, R3.reuse, RZ ;  /* 0x0000000308087224 */ /* 0x084fe200078e02ff */
[----:B------:R-:W0:Y:S01]  /*1090*/  LDC R16, c[0x0][0x23c] ;  /* 0x00008f00ff107b82 */ /* 0x000e220000000800 */
[CC--:B------:R-:W-:Y:S01]  /*10a0*/  LEA R34, P0, R57.reuse, R26.reuse, 0x1 ;  /* 0x0000001a39227211 */ /* 0x0c0fe200078008ff */
[----:B------:R-:W-:Y:S01]  /*10b0*/  IMAD R4, R4, R3, RZ ;  /* 0x0000000304047224 */ /* 0x000fe200078e02ff */
[-C--:B------:R-:W-:Y:S02]  /*10c0*/  LEA R22, P2, R12, R26.reuse, 0x1 ;  /* 0x0000001a0c167211 */ /* 0x080fe400078408ff */
[----:B------:R-:W-:Y:S02]  /*10d0*/  LEA R18, P3, R10, R26, 0x1 ;  /* 0x0000001a0a127211 */ /* 0x000fe400078608ff */
[----:B------:R-:W-:-:S02]  /*10e0*/  LEA.HI.X.SX32 R57, R57, R27, 0x1, P0 ;  /* 0x0000001b39397211 */ /* 0x000fc400000f0eff */
[----:B------:R-:W-:Y:S02]  /*10f0*/  LEA.HI.X.SX32 R39, R12, R27, 0x1, P2 ;  /* 0x0000001b0c277211 */ /* 0x000fe400010f0eff */
[----:B------:R-:W-:Y:S02]  /*1100*/  CS2R R12, SRZ ;  /* 0x00000000000c7805 */ /* 0x000fe4000001ff00 */
[----:B------:R-:W-:Y:S02]  /*1110*/  LEA R46, P0, R8, UR8, 0x1 ;  /* 0x00000008082e7c11 */ /* 0x000fe4000f8008ff */
[----:B------:R-:W-:Y:S02]  /*1120*/  LEA R28, P2, R4, UR8, 0x1 ;  /* 0x00000008041c7c11 */ /* 0x000fe4000f8408ff */
[----:B------:R-:W-:Y:S02]  /*1130*/  LOP3.LUT R6, R54, 0x10, RZ, 0xfc, !PT ;  /* 0x0000001036067812 */ /* 0x000fe400078efcff */
[----:B------:R-:W-:-:S02]  /*1140*/  SHF.R.S32.HI R5, RZ, 0x6, R56 ;  /* 0x00000006ff057819 */ /* 0x000fc40000011438 */
[----:B------:R-:W-:Y:S01]  /*1150*/  LEA.HI.X.SX32 R23, R10, R27, 0x1, P3 ;  /* 0x0000001b0a177211 */ /* 0x000fe200018f0eff */
[----:B------:R-:W-:Y:S01]  /*1160*/  IMAD R6, R6, R3, RZ ;  /* 0x0000000306067224 */ /* 0x000fe200078e02ff */
[----:B------:R-:W-:Y:S02]  /*1170*/  LOP3.LUT R7, R7, 0x1c0, RZ, 0xc0, !PT ;  /* 0x000001c007077812 */ /* 0x000fe400078ec0ff */
[----:B------:R-:W-:Y:S02]  /*1180*/  LOP3.LUT R24, R24, 0x30, R51, 0x78, !PT ;  /* 0x0000003018187812 */ /* 0x000fe400078e7833 */
[----:B------:R-:W-:Y:S02]  /*1190*/  LEA.HI.X.SX32 R10, R8, UR9, 0x1, P0 ;  /* 0x00000009080a7c11 */ /* 0x000fe400080f0eff */
[----:B------:R-:W-:Y:S02]  /*11a0*/  LEA.HI.X.SX32 R8, R4, UR9, 0x1, P2 ;  /* 0x0000000904087c11 */ /* 0x000fe400090f0eff */
[----:B------:R-:W-:Y:S01]  /*11b0*/  SGXT R4, R5, 0x1 ;  /* 0x000000010504781a */ /* 0x000fe20000000200 */
[----:B0-----:R-:W-:Y:S01]  /*11c0*/  IMAD R5, R53, R16, RZ ;  /* 0x0000001035057224 */ /* 0x001fe200078e02ff */
[----:B------:R-:W-:-:S02]  /*11d0*/  LEA R36, P1, R20, R26, 0x1 ;  /* 0x0000001a14247211 */ /* 0x000fc400078208ff */
[----:B------:R-:W-:Y:S01]  /*11e0*/  IADD3 R48, R24, UR4, R7 ;  /* 0x0000000418307c10 */ /* 0x000fe2000fffe007 */
[----:B------:R-:W-:Y:S01]  /*11f0*/  IMAD R7, R54, R3, RZ ;  /* 0x0000000336077224 */ /* 0x000fe200078e02ff */
[----:B------:R-:W-:Y:S02]  /*1200*/  LOP3.LUT R4, R4, 0x90, RZ, 0xc0, !PT ;  /* 0x0000009004047812 */ /* 0x000fe400078ec0ff */
[----:B------:R-:W-:Y:S02]  /*1210*/  LEA.HI.X.SX32 R37, R20, R27, 0x1, P1 ;  /* 0x0000001b14257211 */ /* 0x000fe400008f0eff */
[-C--:B------:R-:W-:Y:S02]  /*1220*/  LEA R42, P5, R43, R26.reuse, 0x1 ;  /* 0x0000001a2b2a7211 */ /* 0x080fe400078a08ff */
[----:B------:R-:W-:Y:S02]  /*1230*/  LEA R29, P1, R6, UR8, 0x1 ;  /* 0x00000008061d7c11 */ /* 0x000fe4000f8208ff */
[----:B------:R-:W-:-:S02]  /*1240*/  LEA R26, P6, R14, R26, 0x1 ;  /* 0x0000001a0e1a7211 */ /* 0x000fc400078c08ff */
[----:B------:R-:W-:Y:S02]  /*1250*/  LEA R11, P3, R7, UR8, 0x1 ;  /* 0x00000008070b7c11 */ /* 0x000fe4000f8608ff */
[----:B------:R-:W-:Y:S02]  /*1260*/  LOP3.LUT R4, R4, 0x7e, R51, 0x78, !PT ;  /* 0x0000007e04047812 */ /* 0x000fe400078e7833 */
[----:B------:R-:W-:Y:S01]  /*1270*/  LEA.HI.X.SX32 R9, R6, UR9, 0x1, P1 ;  /* 0x0000000906097c11 */ /* 0x000fe200088f0eff */
[----:B------:R-:W-:Y:S01]  /*1280*/  IMAD.SHL.U32 R6, R3, 0x20, RZ ;  /* 0x0000002003067824 */ /* 0x000fe200078e00ff */
[-C--:B------:R-:W-:Y:S02]  /*1290*/  LEA.HI.X.SX32 R35, R14, R27.reuse, 0x1, P6 ;  /* 0x0000001b0e237211 */ /* 0x080fe400030f0eff */
[----:B------:R-:W-:Y:S02]  /*12a0*/  CS2R R14, SRZ ;  /* 0x00000000000e7805 */ /* 0x000fe4000001ff00 */
[----:B------:R-:W-:Y:S01]  /*12b0*/  LEA.HI.X.SX32 R43, R43, R27, 0x1, P5 ;  /* 0x0000001b2b2b7211 */ /* 0x000fe200028f0eff */
[----:B------:R-:W-:Y:S01]  /*12c0*/  IMAD.SHL.U32 R3, R16, 0x20, RZ ;  /* 0x0000002010037824 */ /* 0x000fe200078e00ff */
[----:B------:R-:W-:-:S02]  /*12d0*/  LEA.HI.X.SX32 R7, R7, UR9, 0x1, P3 ;  /* 0x0000000907077c11 */ /* 0x000fc400098f0eff */
[----:B------:R-:W-:-:S07]  /*12e0*/  LOP3.LUT R0, R4, 0x20, RZ, 0x3c, !PT ;  /* 0x0000002004007812 */ /* 0x000fce00078e3cff */
.L_x_1:
[----:B------:R-:W-:Y:S02]  /*12f0*/  LOP3.LUT R16, R54, 0x8, RZ, 0xfc, !PT ;  /* 0x0000000836107812 */ /* 0x000fe400078efcff */
[----:B------:R-:W-:Y:S02]  /*1300*/  IADD3 R24, P1, R58, R11, RZ ;  /* 0x0000000b3a187210 */ /* 0x000fe40007f3e0ff */
[----:B------:R-:W-:Y:S02]  /*1310*/  ISETP.GE.AND P2, PT, R16, UR5, PT ;  /* 0x0000000510007c0c */ /* 0x000fe4000bf46270 */
[----:B------:R-:W-:Y:S01]  /*1320*/  ISETP.GE.AND P0, PT, R54, UR5, PT ;  /* 0x0000000536007c0c */ /* 0x000fe2000bf06270 */
[----:B------:R-:W-:Y:S01]  /*1330*/  IMAD.X R25, R59, 0x1, R7, P1 ;  /* 0x000000013b197824 */ /* 0x000fe200008e0607 */
[----:B------:R-:W-:Y:S02]  /*1340*/  IADD3 R16, P1, R58, R28, RZ ;  /* 0x0000001c3a107210 */ /* 0x000fe40007f3e0ff */
[----:B------:R-:W-:-:S02]  /*1350*/  PRMT R27, RZ, 0x7610, R27 ;  /* 0x00007610ff1b7816 */ /* 0x000fc4000000001b */
[----:B------:R-:W-:Y:S01]  /*1360*/  PRMT R20, RZ, 0x7610, R20 ;  /* 0x00007610ff147816 */ /* 0x000fe20000000014 */
[----:B------:R-:W-:-:S05]  /*1370*/  IMAD.X R17, R59, 0x1, R8, P1 ;  /* 0x000000013b117824 */ /* 0x000fca00008e0608 */
[----:B------:R-:W2:Y:S01]  /*1380*/  @!P2 LDG.E.U16 R27, desc[UR6][R16.64] ;  /* 0x00000006101ba981 */ /* 0x000ea2000c1e1500 */
[C---:B------:R-:W-:Y:S02]  /*1390*/  LOP3.LUT R21, R54.reuse, 0x10, RZ, 0xfc, !PT ;  /* 0x0000001036157812 */ /* 0x040fe400078efcff */
[----:B------:R-:W-:Y:S01]  /*13a0*/  LOP3.LUT R19, R54, 0x18, RZ, 0xfc, !PT ;  /* 0x0000001836137812 */ /* 0x000fe200078efcff */
[----:B------:R-:W3:Y:S01]  /*13b0*/  @!P0 LDG.E.U16 R20, desc[UR6][R24.64] ;  /* 0x0000000618148981 */ /* 0x000ee2000c1e1500 */
[----:B------:R-:W-:Y:S02]  /*13c0*/  ISETP.GE.AND P2, PT, R21, UR5, PT ;  /* 0x0000000515007c0c */ /* 0x000fe4000bf46270 */
[----:B------:R-:W-:Y:S02]  /*13d0*/  ISETP.GE.AND P3, PT, R19, UR5, PT ;  /* 0x0000000513007c0c */ /* 0x000fe4000bf66270 */
[C---:B------:R-:W-:Y:S02]  /*13e0*/  IADD3 R32, P1, R58.reuse, R29, RZ ;  /* 0x0000001d3a207210 */ /* 0x040fe40007f3e0ff */
[----:B------:R-:W-:-:S02]  /*13f0*/  IADD3 R30, P0, R58, R46, RZ ;  /* 0x0000002e3a1e7210 */ /* 0x000fc40007f1e0ff */
[----:B------:R-:W-:Y:S01]  /*1400*/  PRMT R19, RZ, 0x7610, R19 ;  /* 0x00007610ff137816 */ /* 0x000fe20000000013 */
[C---:B------:R-:W-:Y:S01]  /*1410*/  IMAD.X R33, R59.reuse, 0x1, R9, P1 ;  /* 0x000000013b217824 */ /* 0x040fe200008e0609 */
[----:B------:R-:W-:Y:S01]  /*1420*/  PRMT R21, RZ, 0x7610, R21 ;  /* 0x00007610ff157816 */ /* 0x000fe20000000015 */
[----:B------:R-:W-:-:S03]  /*1430*/  IMAD.X R31, R59, 0x1, R10, P0 ;  /* 0x000000013b1f7824 */ /* 0x000fc600000e060a */
[----:B------:R0:W4:Y:S04]  /*1440*/  @!P2 LDG.E.U16 R19, desc[UR6][R32.64] ;  /* 0x000000062013a981 */ /* 0x000128000c1e1500 */
[----:B------:R1:W5:Y:S01]  /*1450*/  @!P3 LDG.E.U16 R21, desc[UR6][R30.64] ;  /* 0x000000061e15b981 */ /* 0x000362000c1e1500 */
[----:B------:R-:W-:Y:S01]  /*1460*/  BAR.SYNC.DEFER_BLOCKING 0x0 ;  /* 0x0000000000007b1d */ /* 0x000fe20000010000 */
[----:B------:R-:W-:Y:S01]  /*1470*/  ISETP.GE.AND P0, PT, R53, UR5, PT ;  /* 0x0000000535007c0c */ /* 0x000fe2000bf06270 */
[----:B0-----:R-:W-:Y:S02]  /*1480*/  IMAD.MOV.U32 R32, RZ, RZ, R26 ;  /* 0x000000ffff207224 */ /* 0x001fe400078e001a */
[----:B------:R-:W-:Y:S01]  /*1490*/  IMAD.MOV.U32 R33, RZ, RZ, R35 ;  /* 0x000000ffff217224 */ /* 0x000fe200078e0023 */
[----:B------:R-:W-:Y:S01]  /*14a0*/  PRMT R25, RZ, 0x7610, R25 ;  /* 0x00007610ff197816 */ /* 0x000fe20000000019 */
[----:B-1----:R-:W-:-:S02]  /*14b0*/  IMAD.MOV.U32 R30, RZ, RZ, R34 ;  /* 0x000000ffff1e7224 */ /* 0x002fc400078e0022 */
[----:B------:R-:W-:Y:S01]  /*14c0*/  IMAD.WIDE R34, R5, 0x2, R32 ;  /* 0x0000000205227825 */ /* 0x000fe200078e0220 */
[----:B------:R-:W-:-:S05]  /*14d0*/  PRMT R61, RZ, 0x7610, R61 ;  /* 0x00007610ff3d7816 */ /* 0x000fca000000003d */
[----:B------:R0:W5:Y:S02]  /*14e0*/  @!P0 LDG.E.U16 R25, desc[UR6][R34.64] ;  /* 0x0000000622198981 */ /* 0x000164000c1e1500 */
[----:B0-----:R-:W-:Y:S02]  /*14f0*/  IMAD.MOV.U32 R34, RZ, RZ, R36 ;  /* 0x000000ffff227224 */ /* 0x001fe400078e0024 */
[----:B------:R-:W-:Y:S02]  /*1500*/  IMAD.MOV.U32 R35, RZ, RZ, R37 ;  /* 0x000000ffff237224 */ /* 0x000fe400078e0025 */
[----:B------:R-:W-:Y:S01]  /*1510*/  IMAD.WIDE R36, R5, 0x2, R34 ;  /* 0x0000000205247825 */ /* 0x000fe200078e0222 */
[----:B------:R-:W-:-:S04]  /*1520*/  PRMT R60, RZ, 0x7610, R60 ;  /* 0x00007610ff3c7816 */ /* 0x000fc8000000003c */
[----:B------:R0:W5:Y:S01]  /*1530*/  @!P0 LDG.E.U16 R61, desc[UR6][R36.64] ;  /* 0x00000006243d8981 */ /* 0x000162000c1e1500 */
[--C-:B------:R-:W-:Y:S01]  /*1540*/  IMAD.MOV.U32 R31, RZ, RZ, R57.reuse ;  /* 0x000000ffff1f7224 */ /* 0x100fe200078e0039 */
[----:B------:R-:W-:Y:S01]  /*1550*/  PRMT R57, RZ, 0x7610, R57 ;  /* 0x00007610ff397816 */ /* 0x000fe20000000039 */
[----:B0-----:R-:W-:Y:S02]  /*1560*/  IMAD.MOV.U32 R36, RZ, RZ, R22 ;  /* 0x000000ffff247224 */ /* 0x001fe400078e0016 */
[----:B------:R-:W-:Y:S02]  /*1570*/  IMAD.MOV.U32 R37, RZ, RZ, R39 ;  /* 0x000000ffff257224 */ /* 0x000fe400078e0027 */
[----:B------:R-:W-:-:S04]  /*1580*/  IMAD.WIDE R38, R5, 0x2, R36 ;  /* 0x0000000205267825 */ /* 0x000fc800078e0224 */
[C---:B------:R-:W-:Y:S01]  /*1590*/  IMAD.WIDE R16, R5.reuse, 0x2, R30 ;  /* 0x0000000205107825 */ /* 0x040fe200078e021e */
[----:B------:R0:W5:Y:S04]  /*15a0*/  @!P0 LDG.E.U16 R60, desc[UR6][R38.64] ;  /* 0x00000006263c8981 */ /* 0x000168000c1e1500 */
[----:B------:R1:W5:Y:S01]  /*15b0*/  @!P0 LDG.E.U16 R57, desc[UR6][R16.64] ;  /* 0x0000000610398981 */ /* 0x000362000c1e1500 */
[----:B0-----:R-:W-:Y:S02]  /*15c0*/  IMAD.MOV.U32 R38, RZ, RZ, R18 ;  /* 0x000000ffff267224 */ /* 0x001fe400078e0012 */
[--C-:B------:R-:W-:Y:S01]  /*15d0*/  IMAD.MOV.U32 R39, RZ, RZ, R23.reuse ;  /* 0x000000ffff277224 */ /* 0x100fe200078e0017 */
[----:B------:R-:W-:Y:S01]  /*15e0*/  PRMT R23, RZ, 0x7610, R23 ;  /* 0x00007610ff177816 */ /* 0x000fe20000000017 */
[----:B-1----:R-:W-:Y:S01]  /*15f0*/  IMAD.WIDE R16, R5, 0x2, R38 ;  /* 0x0000000205107825 */ /* 0x002fe200078e0226 */
[----:B------:R-:W-:-:S04]  /*1600*/  PRMT R18, RZ, 0x7610, R18 ;  /* 0x00007610ff127816 */ /* 0x000fc80000000012 */
[----:B------:R0:W5:Y:S01]  /*1610*/  @!P0 LDG.E.U16 R23, desc[UR6][R16.64] ;  /* 0x0000000610178981 */ /* 0x000162000c1e1500 */
[----:B------:R-:W-:Y:S02]  /*1620*/  PRMT R22, RZ, 0x7610, R22 ;  /* 0x00007610ff167816 */ /* 0x000fe40000000016 */
[----:B------:R-:W-:Y:S01]  /*1630*/  PRMT R24, RZ, 0x7610, R24 ;  /* 0x00007610ff187816 */ /* 0x000fe20000000018 */
[----:B0-----:R-:W-:-:S05]  /*1640*/  IMAD.WIDE R16, R5, 0x2, R40 ;  /* 0x0000000205107825 */ /* 0x001fca00078e0228 */
[----:B------:R0:W5:Y:S02]  /*1650*/  @!P0 LDG.E.U16 R18, desc[UR6][R16.64] ;  /* 0x0000000610128981 */ /* 0x000164000c1e1500 */
[----:B0-----:R-:W-:-:S05]  /*1660*/  IMAD.WIDE R16, R5, 0x2, R42 ;  /* 0x0000000205107825 */ /* 0x001fca00078e022a */
[----:B------:R-:W5:Y:S04]  /*1670*/  @!P0 LDG.E.U16 R22, desc[UR6][R16.64] ;  /* 0x0000000610168981 */ /* 0x000f68000c1e1500 */
[----:B--2---:R0:W-:Y:S02]  /*1680*/  STS.U16 [R4+UR4+0x900], R27 ;  /* 0x0009001b04007988 */ /* 0x0041e40008000404 */
[----:B0-----:R-:W-:-:S05]  /*1690*/  IMAD.WIDE R26, R5, 0x2, R44 ;  /* 0x00000002051a7825 */ /* 0x001fca00078e022c */
[----:B------:R-:W2:Y:S04]  /*16a0*/  @!P0 LDG.E.U16 R24, desc[UR6][R26.64] ;  /* 0x000000061a188981 */ /* 0x000ea8000c1e1500 */
[----:B---3--:R-:W-:Y:S04]  /*16b0*/  STS.U16 [R4+UR4+0x800], R20 ;  /* 0x0008001404007988 */ /* 0x008fe80008000404 */
[----:B----4-:R-:W-:Y:S04]  /*16c0*/  STS.U16 [R4+UR4+0xa00], R19 ;  /* 0x000a001304007988 */ /* 0x010fe80008000404 */
[----:B-----5:R-:W-:Y:S04]  /*16d0*/  STS.U16 [R4+UR4+0xb00], R21 ;  /* 0x000b001504007988 */ /* 0x020fe80008000404 */
[----:B------:R-:W-:Y:S04]  /*16e0*/  STS.U16 [R4+UR4], R25 ;  /* 0x0000001904007988 */ /* 0x000fe80008000404 */
[----:B------:R-:W-:Y:S04]  /*16f0*/  STS.U16 [R4+UR4+0x200], R61 ;  /* 0x0002003d04007988 */ /* 0x000fe80008000404 */
[----:B------:R-:W-:Y:S04]  /*1700*/  STS.U16 [R4+UR4+0x400], R23 ;  /* 0x0004001704007988 */ /* 0x000fe80008000404 */
[----:B------:R-:W-:Y:S04]  /*1710*/  STS.U16 [R4+UR4+0x600], R22 ;  /* 0x0006001604007988 */ /* 0x000fe80008000404 */
[----:B------:R-:W-:Y:S04]  /*1720*/  STS.U16 [R0+UR4+0x100], R57 ;  /* 0x0001003900007988 */ /* 0x000fe80008000404 */
[----:B------:R-:W-:Y:S04]  /*1730*/  STS.U16 [R0+UR4+0x300], R60 ;  /* 0x0003003c00007988 */ /* 0x000fe80008000404 */
[----:B------:R-:W-:Y:S01]  /*1740*/  STS.U16 [R0+UR4+0x500], R18 ;  /* 0x0005001200007988 */ /* 0x000fe20008000404 */
[----:B------:R-:W-:-:S05]  /*1750*/  VIADD R2, R2, 0xffffffff ;  /* 0xffffffff02027836 */ /* 0x000fca0000000000 */
[----:B------:R-:W-:Y:S01]  /*1760*/  ISETP.NE.U32.AND P0, PT, R2, RZ, PT ;  /* 0x000000ff0200720c */ /* 0x000fe20003f05070 */
[----:B------:R-:W-:Y:S01]  /*1770*/  IMAD.WIDE R36, R3, 0x2, R36 ;  /* 0x0000000203247825 */ /* 0x000fe200078e0224 */
[----:B------:R-:W-:-:S03]  /*1780*/  UIADD3 UR5, UR5, -0x20, URZ ;  /* 0xffffffe005057890 */ /* 0x000fc6000fffe03f */
[----:B------:R-:W-:-:S04]  /*1790*/  IMAD.WIDE R44, R3, 0x2, R44 ;  /* 0x00000002032c7825 */ /* 0x000fc800078e022c */
[----:B------:R-:W-:-:S04]  /*17a0*/  IMAD.WIDE R42, R3, 0x2, R42 ;  /* 0x00000002032a7825 */ /* 0x000fc800078e022a */
[----:B------:R-:W-:-:S04]  /*17b0*/  IMAD.WIDE R40, R3, 0x2, R40 ;  /* 0x0000000203287825 */ /* 0x000fc800078e0228 */
[----:B------:R-:W-:Y:S01]  /*17c0*/  IMAD.WIDE R58, R6, 0x2, R58 ;  /* 0x00000002063a7825 */ /* 0x000fe200078e023a */
[----:B--2---:R-:W-:Y:S01]  /*17d0*/  STS.U16 [R0+UR4+0x700], R24 ;  /* 0x0007001800007988 */ /* 0x004fe20008000404 */
[----:B------:R-:W-:Y:S06]  /*17e0*/  BAR.SYNC.DEFER_BLOCKING 0x0 ;  /* 0x0000000000007b1d */ /* 0x000fec0000010000 */
[----:B------:R-:W-:Y:S04]  /*17f0*/  LDSM.16.MT88.4 R16, [R47+0x800] ;  /* 0x000800002f10783b */ /* 0x000fe80000004200 */
[----:B------:R-:W0:Y:S04]  /*1800*/  LDSM.16.M88.4 R20, [R48] ;  /* 0x000000003014783b */ /* 0x000e280000000200 */
[----:B------:R-:W1:Y:S01]  /*1810*/  LDSM.16.MT88.4 R24, [R47+0xa00] ;  /* 0x000a00002f18783b */ /* 0x000e620000004200 */
[----:B0-----:R-:W-:Y:S07]  /*1820*/  HMMA.16816.F32 R12, R16, R20, R12 ;  /* 0x00000014100c723c */ /* 0x001fee000000180c */
[----:B------:R-:W-:-:S04]  /*1830*/  IMAD.WIDE R16, R3, 0x2, R34 ;  /* 0x0000000203107825 */ /* 0x000fc800078e0222 */
[----:B------:R-:W-:-:S04]  /*1840*/  IMAD.WIDE R34, R3, 0x2, R30 ;  /* 0x0000000203227825 */ /* 0x000fc800078e021e */
[----:B------:R-:W-:-:S04]  /*1850*/  IMAD.WIDE R18, R3, 0x2, R38 ;  /* 0x0000000203127825 */ /* 0x000fc800078e0226 */
[----:B------:R-:W-:-:S05]  /*1860*/  IMAD.MOV.U32 R39, RZ, RZ, R37 ;  /* 0x000000ffff277224 */ /* 0x000fca00078e0025 */
[----:B-1----:R-:W-:Y:S01]  /*1870*/  HMMA.16816.F32 R12, R24, R22, R12 ;  /* 0x00000016180c723c */ /* 0x002fe2000000180c */
[----:B------:R-:W-:Y:S02]  /*1880*/  IMAD.MOV.U32 R57, RZ, RZ, R35 ;  /* 0x000000ffff397224 */ /* 0x000fe400078e0023 */
[----:B------:R-:W-:-:S04]  /*1890*/  IMAD.MOV.U32 R37, RZ, RZ, R17 ;  /* 0x000000ffff257224 */ /* 0x000fc800078e0011 */
[----:B------:R-:W-:-:S04]  /*18a0*/  IMAD.WIDE R26, R3, 0x2, R32 ;  /* 0x00000002031a7825 */ /* 0x000fc800078e0220 */
[----:B------:R-:W-:Y:S02]  /*18b0*/  IMAD.MOV.U32 R22, RZ, RZ, R36 ;  /* 0x000000ffff167224 */ /* 0x000fe400078e0024 */
[----:B------:R-:W-:Y:S02]  /*18c0*/  IMAD.MOV.U32 R23, RZ, RZ, R19 ;  /* 0x000000ffff177224 */ /* 0x000fe400078e0013 */
[----:B------:R-:W-:Y:S02]  /*18d0*/  IMAD.MOV.U32 R36, RZ, RZ, R16 ;  /* 0x000000ffff247224 */ /* 0x000fe400078e0010 */
[----:B------:R-:W-:Y:S01]  /*18e0*/  IMAD.MOV.U32 R35, RZ, RZ, R27 ;  /* 0x000000ffff237224 */ /* 0x000fe200078e001b */
[----:B------:R-:W-:Y:S06]  /*18f0*/  @P0 BRA `(.L_x_1) ;  /* 0xfffffff8007c0947 */ /* 0x000fec000383ffff */
[----:B------:R-:W-:Y:S02]  /*1900*/  F2FP.F16.F32.PACK_AB R0, R15, R14 ;  /* 0x0000000e0f00723e */ /* 0x000fe400000000ff */
[----:B------:R-:W-:-:S07]  /*1910*/  F2FP.F16.F32.PACK_AB R13, R13, R12 ;  /* 0x0000000c0d0d723e */ /* 0x000fce00000000ff */
.L_x_0:
[----:B------:R-:W0:Y:S08]  /*1920*/  S2UR UR5, SR_CgaCtaId ;  /* 0x00000000000579c3 */ /* 0x000e300000008800 */
[----:B------:R-:W-:Y:S01]  /*1930*/  BAR.SYNC.DEFER_BLOCKING 0x0 ;  /* 0x0000000000007b1d */ /* 0x000fe20000010000 */
[----:B------:R-:W-:Y:S02]  /*1940*/  LOP3.LUT R51, R51, 0x80, RZ, 0xc0, !PT ;  /* 0x0000008033337812 */ /* 0x000fe400078ec0ff */
[----:B------:R-:W-:-:S02]  /*1950*/  SHF.R.U32.HI R2, RZ, 0x4, R56 ;  /* 0x00000004ff027819 */ /* 0x000fc40000011638 */
[----:B------:R-:W-:Y:S01]  /*1960*/  LOP3.LUT R51, R51, 0x1c, R56, 0xf8, !PT ;  /* 0x0000001c33337812 */ /* 0x000fe200078ef838 */
[----:B------:R-:W-:Y:S01]  /*1970*/  UMOV UR4, 0x400 ;  /* 0x0000040000047882 */ /* 0x000fe20000000000 */
[----:B------:R-:W-:Y:S01]  /*1980*/  PRMT R25, R13, 0x7610, R25 ;  /* 0x000076100d197816 */ /* 0x000fe20000000019 */
[----:B------:R-:W-:Y:S01]  /*1990*/  ULDC.64 UR8, c[0x0][0x228] ;  /* 0x00008a0000087ab9 */ /* 0x000fe20000000a00 */
[----:B------:R-:W-:Y:S02]  /*19a0*/  LOP3.LUT R51, R51, 0x2, R2, 0xf8, !PT ;  /* 0x0000000233337812 */ /* 0x000fe400078ef802 */
[C---:B------:R-:W-:Y:S02]  /*19b0*/  PRMT R6, R0.reuse, 0x7610, R6 ;  /* 0x0000761000067816 */ /* 0x040fe40000000006 */
[----:B------:R-:W-:Y:S02]  /*19c0*/  LOP3.LUT R50, R51, R50, RZ, 0xfc, !PT ;  /* 0x0000003233327212 */ /* 0x000fe400078efcff */
[----:B------:R-:W-:-:S02]  /*19d0*/  PRMT R7, R0, 0x7632, R7 ;  /* 0x0000763200077816 */ /* 0x000fc40000000007 */
[----:B------:R-:W-:Y:S02]  /*19e0*/  PRMT R5, R13, 0x7632, R5 ;  /* 0x000076320d057816 */ /* 0x000fe40000000005 */
[C---:B------:R-:W-:Y:S02]  /*19f0*/  LOP3.LUT R0, R50.reuse, 0x40, RZ, 0x3c, !PT ;  /* 0x0000004032007812 */ /* 0x040fe400078e3cff */
[C---:B------:R-:W-:Y:S01]  /*1a00*/  LOP3.LUT R2, R50.reuse, 0x20, RZ, 0x3c, !PT ;  /* 0x0000002032027812 */ /* 0x040fe200078e3cff */
[----:B0-----:R-:W-:Y:S01]  /*1a10*/  ULEA UR4, UR5, UR4, 0x18 ;  /* 0x0000000405047291 */ /* 0x001fe2000f8ec03f */
[----:B------:R-:W-:Y:S02]  /*1a20*/  LOP3.LUT R3, R50, 0x60, RZ, 0x3c, !PT ;  /* 0x0000006032037812 */ /* 0x000fe400078e3cff */
[----:B------:R-:W-:Y:S02]  /*1a30*/  LOP3.LUT R52, R52, 0x300, RZ, 0xc0, !PT ;  /* 0x0000030034347812 */ /* 0x000fe400078ec0ff */
[----:B------:R-:W-:-:S03]  /*1a40*/  ISETP.GE.AND P0, PT, R55, UR8, PT ;  /* 0x0000000837007c0c */ /* 0x000fc6000bf06270 */
[----:B------:R-:W-:Y:S01]  /*1a50*/  IMAD R53, R53, 0x4, R52 ;  /* 0x0000000435357824 */ /* 0x000fe200078e0234 */
[----:B------:R-:W-:Y:S04]  /*1a60*/  STS.U16 [R50+UR4], R25 ;  /* 0x0000001932007988 */ /* 0x000fe80008000404 */
[----:B------:R0:W-:Y:S01]  /*1a70*/  STS.U16 [R0+UR4+0x200], R5 ;  /* 0x0002000500007988 */ /* 0x0001e20008000404 */
[----:B------:R-:W-:-:S03]  /*1a80*/  LOP3.LUT R53, R53, 0x60, R56, 0x78, !PT ;  /* 0x0000006035357812 */ /* 0x000fc600078e7838 */
[----:B------:R1:W-:Y:S04]  /*1a90*/  STS.U16 [R2+UR4+0x100], R6 ;  /* 0x0001000602007988 */ /* 0x0003e80008000404 */
[----:B------:R2:W-:Y:S01]  /*1aa0*/  STS.U16 [R3+UR4+0x300], R7 ;  /* 0x0003000703007988 */ /* 0x0005e20008000404 */
[C-C-:B0-----:R-:W-:Y:S01]  /*1ab0*/  LOP3.LUT R0, R49.reuse, 0x18, R54.reuse, 0xfe, !PT ;  /* 0x0000001831007812 */ /* 0x141fe200078efe36 */
[----:B------:R-:W-:Y:S01]  /*1ac0*/  BAR.SYNC.DEFER_BLOCKING 0x0 ;  /* 0x0000000000007b1d */ /* 0x000fe20000010000 */
[C-C-:B-1----:R-:W-:Y:S02]  /*1ad0*/  LOP3.LUT R2, R49.reuse, 0x10, R54.reuse, 0xfe, !PT ;  /* 0x0000001031027812 */ /* 0x142fe400078efe36 */
[C---:B--2---:R-:W-:Y:S02]  /*1ae0*/  LOP3.LUT R3, R49.reuse, R54, RZ, 0xfc, !PT ;  /* 0x0000003631037212 */ /* 0x044fe400078efcff */
[----:B------:R-:W-:-:S02]  /*1af0*/  LOP3.LUT R49, R49, 0x8, R54, 0xfe, !PT ;  /* 0x0000000831317812 */ /* 0x000fc400078efe36 */
[----:B------:R-:W-:Y:S02]  /*1b00*/  ISETP.LT.AND P3, PT, R3, UR9, !P0 ;  /* 0x0000000903007c0c */ /* 0x000fe4000c761270 */
[----:B------:R-:W-:Y:S01]  /*1b10*/  ISETP.LT.AND P2, PT, R49, UR9, !P0 ;  /* 0x0000000931007c0c */ /* 0x000fe2000c741270 */
[----:B------:R-:W0:Y:S04]  /*1b20*/  LDS R11, [R53+UR4] ;  /* 0x00000004350b7984 */ /* 0x000e280008000800 */
[----:B------:R-:W1:Y:S01]  /*1b30*/  LDS R13, [R53+UR4+0x80] ;  /* 0x00008004350d7984 */ /* 0x000e620008000800 */
[----:B------:R-:W-:Y:S02]  /*1b40*/  ULDC UR4, c[0x0][0x244] ;  /* 0x0000910000047ab9 */ /* 0x000fe40000000800 */
[----:B------:R-:W-:Y:S01]  /*1b50*/  IMAD R4, R55, UR4, RZ ;  /* 0x0000000437047c24 */ /* 0x000fe2000f8e02ff */
[----:B------:R-:W-:-:S04]  /*1b60*/  ULDC.64 UR4, c[0x0][0x220] ;  /* 0x0000880000047ab9 */ /* 0x000fc80000000a00 */
[C---:B------:R-:W-:Y:S01]  /*1b70*/  LEA R8, P1, R4.reuse, UR4, 0x1 ;  /* 0x0000000404087c11 */ /* 0x040fe2000f8208ff */
[----:B------:R-:W-:Y:S02]  /*1b80*/  ULDC UR4, c[0x0][0x248] ;  /* 0x0000920000047ab9 */ /* 0x000fe40000000800 */
[----:B------:R-:W-:Y:S01]  /*1b90*/  IMAD R3, R3, UR4, RZ ;  /* 0x0000000403037c24 */ /* 0x000fe2000f8e02ff */
[----:B------:R-:W-:Y:S01]  /*1ba0*/  LEA.HI.X.SX32 R10, R4, UR5, 0x1, P1 ;  /* 0x00000005040a7c11 */ /* 0x000fe200088f0eff */
[----:B------:R-:W-:Y:S01]  /*1bb0*/  IMAD R49, R49, UR4, RZ ;  /* 0x0000000431317c24 */ /* 0x000fe2000f8e02ff */
[C---:B------:R-:W-:Y:S01]  /*1bc0*/  ISETP.LT.AND P1, PT, R2.reuse, UR9, !P0 ;  /* 0x0000000902007c0c */ /* 0x040fe2000c721270 */
[----:B------:R-:W-:Y:S01]  /*1bd0*/  IMAD R7, R2, UR4, RZ ;  /* 0x0000000402077c24 */ /* 0x000fe2000f8e02ff */
[C---:B------:R-:W-:Y:S01]  /*1be0*/  ISETP.LT.AND P0, PT, R0.reuse, UR9, !P0 ;  /* 0x0000000900007c0c */ /* 0x040fe2000c701270 */
[----:B------:R-:W-:Y:S01]  /*1bf0*/  IMAD R9, R0, UR4, RZ ;  /* 0x0000000400097c24 */ /* 0x000fe2000f8e02ff */
[----:B------:R-:W-:-:S02]  /*1c00*/  LEA R2, P4, R3, R8, 0x1 ;  /* 0x0000000803027211 */ /* 0x000fc400078808ff */
[-C--:B------:R-:W-:Y:S02]  /*1c10*/  LEA R4, P6, R49, R8.reuse, 0x1 ;  /* 0x0000000831047211 */ /* 0x080fe400078c08ff */
[----:B------:R-:W-:Y:S02]  /*1c20*/  LEA R6, P5, R7, R8, 0x1 ;  /* 0x0000000807067211 */ /* 0x000fe400078a08ff */
[-C--:B------:R-:W-:Y:S02]  /*1c30*/  LEA.HI.X.SX32 R3, R3, R10.reuse, 0x1, P4 ;  /* 0x0000000a03037211 */ /* 0x080fe400020f0eff */
[-C--:B------:R-:W-:Y:S02]  /*1c40*/  LEA.HI.X.SX32 R5, R49, R10.reuse, 0x1, P6 ;  /* 0x0000000a31057211 */ /* 0x080fe400030f0eff */
[----:B------:R-:W-:Y:S02]  /*1c50*/  LEA.HI.X.SX32 R7, R7, R10, 0x1, P5 ;  /* 0x0000000a07077211 */ /* 0x000fe400028f0eff */
[----:B------:R-:W-:-:S04]  /*1c60*/  LEA R8, P4, R9, R8, 0x1 ;  /* 0x0000000809087211 */ /* 0x000fc800078808ff */
[----:B------:R-:W-:Y:S02]  /*1c70*/  LEA.HI.X.SX32 R9, R9, R10, 0x1, P4 ;  /* 0x0000000a09097211 */ /* 0x000fe400020f0eff */
[----:B0-----:R-:W-:Y:S01]  /*1c80*/  PRMT R0, R11, 0x7632, R0 ;  /* 0x000076320b007816 */ /* 0x001fe20000000000 */
[----:B------:R0:W-:Y:S04]  /*1c90*/  @P3 STG.E.U16 desc[UR6][R2.64], R11 ;  /* 0x0000000b02003986 */ /* 0x0001e8000c101506 */
[----:B------:R0:W-:Y:S04]  /*1ca0*/  @P2 STG.E.U16 desc[UR6][R4.64], R0 ;  /* 0x0000000004002986 */ /* 0x0001e8000c101506 */
[----:B-1----:R0:W-:Y:S01]  /*1cb0*/  @P1 STG.E.U16 desc[UR6][R6.64], R13 ;  /* 0x0000000d06001986 */ /* 0x0021e2000c101506 */
[----:B------:R-:W-:Y:S05]  /*1cc0*/  @!P0 EXIT ;  /* 0x000000000000894d */ /* 0x000fea0003800000 */
[----:B0-----:R-:W-:-:S05]  /*1cd0*/  PRMT R4, R13, 0x7632, R4 ;  /* 0x000076320d047816 */ /* 0x001fca0000000004 */
[----:B------:R-:W-:Y:S01]  /*1ce0*/  STG.E.U16 desc[UR6][R8.64], R4 ;  /* 0x0000000408007986 */ /* 0x000fe2000c101506 */
[----:B------:R-:W-:Y:S05]  /*1cf0*/  EXIT ;  /* 0x000000000000794d */ /* 0x000fea0003800000 */
.L_x_2:
[----:B------:R-:W-:-:S00]  /*1d00*/  BRA `(.L_x_2) ;  /* 0xfffffffc00fc7947 */ /* 0x000fc0000383ffff */
[----:B------:R-:W-:-:S00]  /*1d10*/  NOP ;  /* 0x0000000000007918 */ /* 0x000fc00000000000 */
        /* <DEDUP_REMOVED lines=14> */
.L_x_3:


//--------------------- .nv.shared.matmul_kernel  --------------------------
	.section	.nv.shared.matmul_kernel,"aw",@nobits
	.sectionflags	@""
	.align	16
	.zero		1024


//--------------------- .nv.shared.reserved.0     --------------------------
	.section	.nv.shared.reserved.0,"aw",@nobits
	.weak		__nv_reservedSMEM_offset_0_alias
	.size		__nv_reservedSMEM_offset_0_alias, 0, 0
	.other		__nv_reservedSMEM_offset_0_alias,@"STO_CUDA_RESERVED_SHARED STV_DEFAULT"
__nv_reservedSMEM_offset_0_alias:
	.zero		0


//--------------------- .nv.constant0.matmul_kernel --------------------------
	.section	.nv.constant0.matmul_kernel,"a",@progbits
	.sectionflags	@""
	.align	4
.nv.constant0.matmul_kernel:
	.zero		608


//--------------------- SYMBOLS --------------------------

	.type		.nv.reservedSmem.offset0,@object
	.size		.nv.reservedSmem.offset0,0x4
